// auto-generated by cutlass_sweep.gemm — config: {"arch": "sm_90", "cluster_m": 2, "cluster_n": 2, "dtype": "fp16", "stages": 4, "tile_k": 32, "tile_m": 128, "tile_n": 64}
#include "cutlass/cutlass.h"
#include "cutlass/gemm/collective/collective_builder.hpp"
#include "cutlass/gemm/device/gemm_universal_adapter.h"
#include "cutlass/gemm/kernel/gemm_universal.hpp"
#include "cutlass/epilogue/collective/collective_builder.hpp"

using ElemA = cutlass::half_t;
using ElemB = cutlass::half_t;
using ElemCD = cutlass::half_t;
using Acc  = float;
using TileShape    = cute::Shape<cute::_128, cute::_64, cute::_32>;
using ClusterShape = cute::Shape<cute::_2, cute::_2, cute::_1>;

using CollectiveEpilogue = typename cutlass::epilogue::collective::CollectiveBuilder<
    cutlass::arch::Sm90, cutlass::arch::OpClassTensorOp,
    TileShape, ClusterShape,
    cutlass::epilogue::collective::EpilogueTileAuto,
    Acc, Acc,
    ElemCD, cutlass::layout::RowMajor, 128 / cutlass::sizeof_bits<ElemCD>::value,
    ElemCD, cutlass::layout::RowMajor, 128 / cutlass::sizeof_bits<ElemCD>::value,
    cutlass::epilogue::collective::EpilogueScheduleAuto
  >::CollectiveOp;

using CollectiveMainloop = typename cutlass::gemm::collective::CollectiveBuilder<
    cutlass::arch::Sm90, cutlass::arch::OpClassTensorOp,
    ElemA, cutlass::layout::RowMajor, 128 / cutlass::sizeof_bits<ElemA>::value,
    ElemB, cutlass::layout::ColumnMajor, 128 / cutlass::sizeof_bits<ElemB>::value,
    Acc,
    TileShape, ClusterShape,
    cutlass::gemm::collective::StageCount<4>,
    cutlass::gemm::collective::KernelScheduleAuto
  >::CollectiveOp;

using GemmKernel = cutlass::gemm::kernel::GemmUniversal<
    cute::Shape<int,int,int,int>,
    CollectiveMainloop,
    CollectiveEpilogue
>;
using Gemm = cutlass::gemm::device::GemmUniversalAdapter<GemmKernel>;

// Force the device kernel symbol into the cubin without needing a host main.
auto* _anchor = &cutlass::device_kernel<GemmKernel>;


// ===== COMPILED SASS (sm_90a) =====

	.target	sm_90a

	.elftype	@"ET_EXEC"


//--------------------- .note.nv.tkinfo           --------------------------
	.section	.note.nv.tkinfo,"",@"SHT_NOTE"
	.sectionflags	@"SHF_NOTE_NV_TKINFO"
	.tkinfo
        /*0018*/ 	.word	0x00000002
        /*0030*/ 	.string	""
        /*0030*/ 	.string	"ptxas"
        /*0030*/ 	.string	"Cuda compilation tools, release 13.0, V13.0.88"
        /*0030*/ 	.string	"Build cuda_13.0.r13.0/compiler.36424714_0"
        /*0030*/ 	.string	"-arch sm_90a -m 64 "



//--------------------- .note.nv.cuinfo           --------------------------
	.section	.note.nv.cuinfo,"",@"SHT_NOTE"
	.sectionflags	@"SHF_NOTE_NV_CUINFO"
        /*0018*/ 	.short	0x0002
        /*001a*/ 	.short	0x005a
        /*001c*/ 	.short	0x0082
	.zero		2


//--------------------- .nv.info                  --------------------------
	.section	.nv.info,"",@"SHT_CUDA_INFO"
	.align	4


	//----- nvinfo : EIATTR_REGCOUNT
	.align		4
        /*0000*/ 	.byte	0x04, 0x2f
        /*0002*/ 	.short	(.L_15 - .L_14)
	.align		4
.L_14:
        /*0004*/ 	.word	index@(_ZN7cutlass13device_kernelINS_4gemm6kernel13GemmUniversalIN4cute5tupleIJiiiiEEENS1_10collective13CollectiveMmaINS1_34MainloopSm90TmaGmmaWarpSpecializedILi4ENS5_IJNS4_1CILi2EEESB_NSA_ILi1EEEEEENS1_35KernelTmaWarpSpecializedCooperativeEEENS5_IJNSA_ILi128EEENSA_ILi64EEENSA_ILi32EEEEEENS_6half_tENS5_IJlSC_lEEESK_SL_NS4_8TiledMMAINS4_8MMA_AtomIJNS4_4SM904GMMA25MMA_64x64x16_F32F16F16_SSILNSP_5MajorE0ELSR_0ELNSP_7ScaleInE1ELSS_1EEEEEENS4_6LayoutINS5_IJSB_SC_SC_EEENS5_IJSC_NSA_ILi0EEESX_EEEEENS5_IJNS4_10UnderscoreES10_S10_EEEEENS4_23SM90_TMA_LOAD_MULTICASTENS4_14ComposedLayoutINS4_7SwizzleILi2ELi4ELi3EEENS4_18smem_ptr_flag_bitsILi16EEENSV_INS5_IJNSA_ILi8EEESI_EEENS5_IJSI_SC_EEEEEEEvNS4_8identityES13_S1D_vS1E_EENS_8epilogue10collective6detail29Sm90TmaWarpSpecializedAdapterINS1H_15DefaultEpilogueISK_SL_SL_NS1G_6thread17LinearCombinationISK_Li1EffLNS1L_9ScaleType4KindE0ELNS_15FloatRoundStyleE2ESK_EENS1_15EpilogueDefaultEEEEEvvEEEEvNT_6ParamsE)
        /*0008*/ 	.word	0x000000a8


	//----- nvinfo : EIATTR_FRAME_SIZE
	.align		4
.L_15:
        /*000c*/ 	.byte	0x04, 0x11
        /*000e*/ 	.short	(.L_17 - .L_16)
	.align		4
.L_16:
        /*0010*/ 	.word	index@(_ZN7cutlass13device_kernelINS_4gemm6kernel13GemmUniversalIN4cute5tupleIJiiiiEEENS1_10collective13CollectiveMmaINS1_34MainloopSm90TmaGmmaWarpSpecializedILi4ENS5_IJNS4_1CILi2EEESB_NSA_ILi1EEEEEENS1_35KernelTmaWarpSpecializedCooperativeEEENS5_IJNSA_ILi128EEENSA_ILi64EEENSA_ILi32EEEEEENS_6half_tENS5_IJlSC_lEEESK_SL_NS4_8TiledMMAINS4_8MMA_AtomIJNS4_4SM904GMMA25MMA_64x64x16_F32F16F16_SSILNSP_5MajorE0ELSR_0ELNSP_7ScaleInE1ELSS_1EEEEEENS4_6LayoutINS5_IJSB_SC_SC_EEENS5_IJSC_NSA_ILi0EEESX_EEEEENS5_IJNS4_10UnderscoreES10_S10_EEEEENS4_23SM90_TMA_LOAD_MULTICASTENS4_14ComposedLayoutINS4_7SwizzleILi2ELi4ELi3EEENS4_18smem_ptr_flag_bitsILi16EEENSV_INS5_IJNSA_ILi8EEESI_EEENS5_IJSI_SC_EEEEEEEvNS4_8identityES13_S1D_vS1E_EENS_8epilogue10collective6detail29Sm90TmaWarpSpecializedAdapterINS1H_15DefaultEpilogueISK_SL_SL_NS1G_6thread17LinearCombinationISK_Li1EffLNS1L_9ScaleType4KindE0ELNS_15FloatRoundStyleE2ESK_EENS1_15EpilogueDefaultEEEEEvvEEEEvNT_6ParamsE)
        /*0014*/ 	.word	0x00000000


	//----- nvinfo : EIATTR_MIN_STACK_SIZE
	.align		4
.L_17:
        /*0018*/ 	.byte	0x04, 0x12
        /*001a*/ 	.short	(.L_19 - .L_18)
	.align		4
.L_18:
        /*001c*/ 	.word	index@(_ZN7cutlass13device_kernelINS_4gemm6kernel13GemmUniversalIN4cute5tupleIJiiiiEEENS1_10collective13CollectiveMmaINS1_34MainloopSm90TmaGmmaWarpSpecializedILi4ENS5_IJNS4_1CILi2EEESB_NSA_ILi1EEEEEENS1_35KernelTmaWarpSpecializedCooperativeEEENS5_IJNSA_ILi128EEENSA_ILi64EEENSA_ILi32EEEEEENS_6half_tENS5_IJlSC_lEEESK_SL_NS4_8TiledMMAINS4_8MMA_AtomIJNS4_4SM904GMMA25MMA_64x64x16_F32F16F16_SSILNSP_5MajorE0ELSR_0ELNSP_7ScaleInE1ELSS_1EEEEEENS4_6LayoutINS5_IJSB_SC_SC_EEENS5_IJSC_NSA_ILi0EEESX_EEEEENS5_IJNS4_10UnderscoreES10_S10_EEEEENS4_23SM90_TMA_LOAD_MULTICASTENS4_14ComposedLayoutINS4_7SwizzleILi2ELi4ELi3EEENS4_18smem_ptr_flag_bitsILi16EEENSV_INS5_IJNSA_ILi8EEESI_EEENS5_IJSI_SC_EEEEEEEvNS4_8identityES13_S1D_vS1E_EENS_8epilogue10collective6detail29Sm90TmaWarpSpecializedAdapterINS1H_15DefaultEpilogueISK_SL_SL_NS1G_6thread17LinearCombinationISK_Li1EffLNS1L_9ScaleType4KindE0ELNS_15FloatRoundStyleE2ESK_EENS1_15EpilogueDefaultEEEEEvvEEEEvNT_6ParamsE)
        /*0020*/ 	.word	0x00000000
.L_19:


//--------------------- .nv.compat                --------------------------
	.section	.nv.compat,"",@"SHT_CUDA_COMPAT_INFO"
	.align	4
        /*0000*/ 	.byte	0x02, 0x09, 0x01, 0x00, 0x02, 0x02, 0x04, 0x00, 0x02, 0x05, 0x05, 0x00, 0x03, 0x07, 0x01, 0x01
        /*0010*/ 	.byte	0x02, 0x03, 0x01, 0x00, 0x02, 0x06, 0x01, 0x00, 0x04, 0x0b, 0x08, 0x00, 0x00, 0x00, 0x00, 0x00
        /*0020*/ 	.byte	0x00, 0x00, 0x00, 0x00


//--------------------- .nv.info._ZN7cutlass13device_kernelINS_4gemm6kernel13GemmUniversalIN4cute5tupleIJiiiiEEENS1_10collective13CollectiveMmaINS1_34MainloopSm90TmaGmmaWarpSpecializedILi4ENS5_IJNS4_1CILi2EEESB_NSA_ILi1EEEEEENS1_35KernelTmaWarpSpecializedCooperativeEEENS5_IJNSA_ILi128EEENSA_ILi64EEENSA_ILi32EEEEEENS_6half_tENS5_IJlSC_lEEESK_SL_NS4_8TiledMMAINS4_8MMA_AtomIJNS4_4SM904GMMA25MMA_64x64x16_F32F16F16_SSILNSP_5MajorE0ELSR_0ELNSP_7ScaleInE1ELSS_1EEEEEENS4_6LayoutINS5_IJSB_SC_SC_EEENS5_IJSC_NSA_ILi0EEESX_EEEEENS5_IJNS4_10UnderscoreES10_S10_EEEEENS4_23SM90_TMA_LOAD_MULTICASTENS4_14ComposedLayoutINS4_7SwizzleILi2ELi4ELi3EEENS4_18smem_ptr_flag_bitsILi16EEENSV_INS5_IJNSA_ILi8EEESI_EEENS5_IJSI_SC_EEEEEEEvNS4_8identityES13_S1D_vS1E_EENS_8epilogue10collective6detail29Sm90TmaWarpSpecializedAdapterINS1H_15DefaultEpilogueISK_SL_SL_NS1G_6thread17LinearCombinationISK_Li1EffLNS1L_9ScaleType4KindE0ELNS_15FloatRoundStyleE2ESK_EENS1_15EpilogueDefaultEEEEEvvEEEEvNT_6ParamsE --------------------------
	.section	.nv.info._ZN7cutlass13device_kernelINS_4gemm6kernel13GemmUniversalIN4cute5tupleIJiiiiEEENS1_10collective13CollectiveMmaINS1_34MainloopSm90TmaGmmaWarpSpecializedILi4ENS5_IJNS4_1CILi2EEESB_NSA_ILi1EEEEEENS1_35KernelTmaWarpSpecializedCooperativeEEENS5_IJNSA_ILi128EEENSA_ILi64EEENSA_ILi32EEEEEENS_6half_tENS5_IJlSC_lEEESK_SL_NS4_8TiledMMAINS4_8MMA_AtomIJNS4_4SM904GMMA25MMA_64x64x16_F32F16F16_SSILNSP_5MajorE0ELSR_0ELNSP_7ScaleInE1ELSS_1EEEEEENS4_6LayoutINS5_IJSB_SC_SC_EEENS5_IJSC_NSA_ILi0EEESX_EEEEENS5_IJNS4_10UnderscoreES10_S10_EEEEENS4_23SM90_TMA_LOAD_MULTICASTENS4_14ComposedLayoutINS4_7SwizzleILi2ELi4ELi3EEENS4_18smem_ptr_flag_bitsILi16EEENSV_INS5_IJNSA_ILi8EEESI_EEENS5_IJSI_SC_EEEEEEEvNS4_8identityES13_S1D_vS1E_EENS_8epilogue10collective6detail29Sm90TmaWarpSpecializedAdapterINS1H_15DefaultEpilogueISK_SL_SL_NS1G_6thread17LinearCombinationISK_Li1EffLNS1L_9ScaleType4KindE0ELNS_15FloatRoundStyleE2ESK_EENS1_15EpilogueDefaultEEEEEvvEEEEvNT_6ParamsE,"",@"SHT_CUDA_INFO"
	.sectionflags	@""
	.align	4


	//----- nvinfo : EIATTR_CUDA_API_VERSION
	.align		4
        /*0000*/ 	.byte	0x04, 0x37
        /*0002*/ 	.short	(.L_21 - .L_20)
.L_20:
        /*0004*/ 	.word	0x00000082


	//----- nvinfo : EIATTR_KPARAM_INFO
	.align		4
.L_21:
        /*0008*/ 	.byte	0x04, 0x17
        /*000a*/ 	.short	(.L_23 - .L_22)
.L_22:
        /*000c*/ 	.word	0x00000000
        /*0010*/ 	.short	0x0000
        /*0012*/ 	.short	0x0070
        /*0014*/ 	.byte	0x00, 0xf0, 0x01, 0x10


	//----- nvinfo : EIATTR_SPARSE_MMA_MASK
	.align		4
.L_23:
        /*0018*/ 	.byte	0x03, 0x50
        /*001a*/ 	.short	0x0000


	//----- nvinfo : EIATTR_MAXREG_COUNT
	.align		4
        /*001c*/ 	.byte	0x03, 0x1b
        /*001e*/ 	.short	0x00a8


	//----- nvinfo : EIATTR_NUM_BARRIERS
	.align		4
        /*0020*/ 	.byte	0x02, 0x4c
        /*0022*/ 	.byte	0x01
	.zero		1


	//----- nvinfo : EIATTR_EXTERNS
	.align		4
        /*0024*/ 	.byte	0x04, 0x0f
        /*0026*/ 	.short	(.L_25 - .L_24)


	//   ....[0]....
	.align		4
.L_24:
        /*0028*/ 	.word	index@(__assertfail)


	//----- nvinfo : EIATTR_MERCURY_ISA_VERSION
	.align		4
.L_25:
        /*002c*/ 	.byte	0x03, 0x5f
        /*002e*/ 	.short	0x0101


	//----- nvinfo : EIATTR_INT_WARP_WIDE_INSTR_OFFSETS
	.align		4
        /*0030*/ 	.byte	0x04, 0x31
        /*0032*/ 	.short	(.L_27 - .L_26)


	//   ....[0]....
.L_26:
        /*0034*/ 	.word	0x00000480


	//   ....[1]....
        /*0038*/ 	.word	0x000004b0


	//   ....[2]....
        /*003c*/ 	.word	0x00000670


	//   ....[3]....
        /*0040*/ 	.word	0x00001ac0


	//----- nvinfo : EIATTR_COOP_GROUP_MASK_REGIDS
	.align		4
.L_27:
        /*0044*/ 	.byte	0x04, 0x29
        /*0046*/ 	.short	(.L_29 - .L_28)


	//   ....[0]....
.L_28:
        /*0048*/ 	.word	0xffffffff


	//   ....[1]....
        /*004c*/ 	.word	0xffffffff


	//   ....[2]....
        /*0050*/ 	.word	0xffffffff


	//   ....[3]....
        /*0054*/ 	.word	0xffffffff


	//   ....[4]....
        /*0058*/ 	.word	0xffffffff


	//   ....[5]....
        /*005c*/ 	.word	0xffffffff


	//----- nvinfo : EIATTR_COOP_GROUP_INSTR_OFFSETS
	.align		4
.L_29:
        /*0060*/ 	.byte	0x04, 0x28
        /*0062*/ 	.short	(.L_31 - .L_30)


	//   ....[0]....
.L_30:
        /*0064*/ 	.word	0x00000060


	//   ....[1]....
        /*0068*/ 	.word	0x00000070


	//   ....[2]....
        /*006c*/ 	.word	0x00000130


	//   ....[3]....
        /*0070*/ 	.word	0x000002d0


	//   ....[4]....
        /*0074*/ 	.word	0x000007f0


	//   ....[5]....
        /*0078*/ 	.word	0x00001230


	//----- nvinfo : EIATTR_REG_RECONFIG
	.align		4
.L_31:
        /*007c*/ 	.byte	0x01, 0x54
	.zero		2


	//----- nvinfo : EIATTR_SYSCALL_OFFSETS
	.align		4
        /*0080*/ 	.byte	0x04, 0x46
        /*0082*/ 	.short	(.L_33 - .L_32)


	//   ....[0]....
.L_32:
        /*0084*/ 	.word	0x000013f0


	//----- nvinfo : EIATTR_MBARRIER_INSTR_OFFSETS
	.align		4
.L_33:
        /*0088*/ 	.byte	0x04, 0x39
        /*008a*/ 	.short	(.L_35 - .L_34)


	//   ....[0]....
.L_34:
        /*008c*/ 	.word	0x00000230
        /*0090*/ 	.word	0x000000ff
        /*0094*/ 	.word	0x00000000
        /*0098*/ 	.short	0x0100
        /*009a*/ 	.byte	0x08
	.zero		1


	//   ....[1]....
        /*009c*/ 	.word	0x00000240
        /*00a0*/ 	.word	0x000000ff
        /*00a4*/ 	.word	0x00000020
        /*00a8*/ 	.short	0x0100
        /*00aa*/ 	.byte	0x08
	.zero		1


	//   ....[2]....
        /*00ac*/ 	.word	0x00000250
        /*00b0*/ 	.word	0x000000ff
        /*00b4*/ 	.word	0x00000008
        /*00b8*/ 	.short	0x0100
        /*00ba*/ 	.byte	0x08
	.zero		1


	//   ....[3]....
        /*00bc*/ 	.word	0x00000260
        /*00c0*/ 	.word	0x000000ff
        /*00c4*/ 	.word	0x00000028
        /*00c8*/ 	.short	0x0100
        /*00ca*/ 	.byte	0x08
	.zero		1


	//   ....[4]....
        /*00cc*/ 	.word	0x00000270
        /*00d0*/ 	.word	0x000000ff
        /*00d4*/ 	.word	0x00000010
        /*00d8*/ 	.short	0x0100
        /*00da*/ 	.byte	0x08
	.zero		1


	//   ....[5]....
        /*00dc*/ 	.word	0x00000280
        /*00e0*/ 	.word	0x000000ff
        /*00e4*/ 	.word	0x00000030
        /*00e8*/ 	.short	0x0100
        /*00ea*/ 	.byte	0x08
	.zero		1


	//   ....[6]....
        /*00ec*/ 	.word	0x00000290
        /*00f0*/ 	.word	0x000000ff
        /*00f4*/ 	.word	0x00000018
        /*00f8*/ 	.short	0x0100
        /*00fa*/ 	.byte	0x08
	.zero		1


	//   ....[7]....
        /*00fc*/ 	.word	0x000002a0
        /*0100*/ 	.word	0x000000ff
        /*0104*/ 	.word	0x00000038
        /*0108*/ 	.short	0x0100
        /*010a*/ 	.byte	0x08
	.zero		1


	//   ....[8]....
        /*010c*/ 	.word	0x000006f0
        /*0110*/ 	.word	0x000000ff
        /*0114*/ 	.word	0x00000050
        /*0118*/ 	.short	0x0100
        /*011a*/ 	.byte	0x06
	.zero		1


	//   ....[9]....
        /*011c*/ 	.word	0x00000780
        /*0120*/ 	.word	0x000000ff
        /*0124*/ 	.word	0x00000058
        /*0128*/ 	.short	0x0100
        /*012a*/ 	.byte	0x06
	.zero		1


	//   ....[10]....
        /*012c*/ 	.word	0x000014b0
        /*0130*/ 	.word	0x00000003
        /*0134*/ 	.word	0x00000000
        /*0138*/ 	.short	0x010a
        /*013a*/ 	.byte	0x3f
	.zero		1


	//   ....[11]....
        /*013c*/ 	.word	0x000014f0
        /*0140*/ 	.word	0x00000003
        /*0144*/ 	.word	0x00000000
        /*0148*/ 	.short	0x010a
        /*014a*/ 	.byte	0x3f
	.zero		1


	//   ....[12]....
        /*014c*/ 	.word	0x000017c0
        /*0150*/ 	.word	0x00000005
        /*0154*/ 	.word	0x00000000
        /*0158*/ 	.short	0x010a
        /*015a*/ 	.byte	0x3f
	.zero		1


	//   ....[13]....
        /*015c*/ 	.word	0x00001800
        /*0160*/ 	.word	0x00000005
        /*0164*/ 	.word	0x00000000
        /*0168*/ 	.short	0x010a
        /*016a*/ 	.byte	0x3f
	.zero		1


	//   ....[14]....
        /*016c*/ 	.word	0x00001960
        /*0170*/ 	.word	0x00000005
        /*0174*/ 	.word	0x00000000
        /*0178*/ 	.short	0x0101
        /*017a*/ 	.byte	0x3f
	.zero		1


	//   ....[15]....
        /*017c*/ 	.word	0x00001b40
        /*0180*/ 	.word	0x00000003
        /*0184*/ 	.word	0x00000000
        /*0188*/ 	.short	0x0101
        /*018a*/ 	.byte	0x3f
	.zero		1


	//   ....[16]....
        /*018c*/ 	.word	0x00005140
        /*0190*/ 	.word	0x00000016
        /*0194*/ 	.word	0x00000020
        /*0198*/ 	.short	0x010a
        /*019a*/ 	.byte	0x3f
	.zero		1


	//   ....[17]....
        /*019c*/ 	.word	0x00005520
        /*01a0*/ 	.word	0x00000004
        /*01a4*/ 	.word	0x00000058
        /*01a8*/ 	.short	0x0101
        /*01aa*/ 	.byte	0x3f
	.zero		1


	//   ....[18]....
        /*01ac*/ 	.word	0x00005c30
        /*01b0*/ 	.word	0x00000005
        /*01b4*/ 	.word	0x00000000
        /*01b8*/ 	.short	0x010a
        /*01ba*/ 	.byte	0x3f
	.zero		1


	//   ....[19]....
        /*01bc*/ 	.word	0x00005cb0
        /*01c0*/ 	.word	0x00000007
        /*01c4*/ 	.word	0x00000000
        /*01c8*/ 	.short	0x010a
        /*01ca*/ 	.byte	0x3f
	.zero		1


	//   ....[20]....
        /*01cc*/ 	.word	0x00005d40
        /*01d0*/ 	.word	0x00000006
        /*01d4*/ 	.word	0x00000000
        /*01d8*/ 	.short	0x010a
        /*01da*/ 	.byte	0x3f
	.zero		1


	//   ....[21]....
        /*01dc*/ 	.word	0x00005dd0
        /*01e0*/ 	.word	0x00000003
        /*01e4*/ 	.word	0x00000000
        /*01e8*/ 	.short	0x010a
        /*01ea*/ 	.byte	0x3f
	.zero		1


	//   ....[22]....
        /*01ec*/ 	.word	0x00005e30
        /*01f0*/ 	.word	0x00000003
        /*01f4*/ 	.word	0x00000000
        /*01f8*/ 	.short	0x010a
        /*01fa*/ 	.byte	0x3f
	.zero		1


	//   ....[23]....
        /*01fc*/ 	.word	0x00005e80
        /*0200*/ 	.word	0x00000005
        /*0204*/ 	.word	0x00000000
        /*0208*/ 	.short	0x010a
        /*020a*/ 	.byte	0x3f
	.zero		1


	//   ....[24]....
        /*020c*/ 	.word	0x00005f50
        /*0210*/ 	.word	0x00000016
        /*0214*/ 	.word	0x00000020
        /*0218*/ 	.short	0x010a
        /*021a*/ 	.byte	0x3f
	.zero		1


	//   ....[25]....
        /*021c*/ 	.word	0x00006020
        /*0220*/ 	.word	0x00000005
        /*0224*/ 	.word	0x00000000
        /*0228*/ 	.short	0x010a
        /*022a*/ 	.byte	0x3f
	.zero		1


	//   ....[26]....
        /*022c*/ 	.word	0x00006070
        /*0230*/ 	.word	0x00000007
        /*0234*/ 	.word	0x00000000
        /*0238*/ 	.short	0x010a
        /*023a*/ 	.byte	0x3f
	.zero		1


	//   ....[27]....
        /*023c*/ 	.word	0x000060c0
        /*0240*/ 	.word	0x00000006
        /*0244*/ 	.word	0x00000000
        /*0248*/ 	.short	0x010a
        /*024a*/ 	.byte	0x3f
	.zero		1


	//----- nvinfo : EIATTR_NUM_MBARRIERS
	.align		4
.L_35:
        /*024c*/ 	.byte	0x03, 0x38
        /*024e*/ 	.short	0x000a


	//----- nvinfo : EIATTR_EXIT_INSTR_OFFSETS
	.align		4
        /*0250*/ 	.byte	0x04, 0x1c
        /*0252*/ 	.short	(.L_37 - .L_36)


	//   ....[0]....
.L_36:
        /*0254*/ 	.word	0x00000950


	//   ....[1]....
        /*0258*/ 	.word	0x00001160


	//   ....[2]....
        /*025c*/ 	.word	0x00004770


	//   ....[3]....
        /*0260*/ 	.word	0x00004cd0


	//   ....[4]....
        /*0264*/ 	.word	0x00005e20


	//----- nvinfo : EIATTR_MAX_THREADS
	.align		4
.L_37:
        /*0268*/ 	.byte	0x04, 0x05
        /*026a*/ 	.short	(.L_39 - .L_38)
.L_38:
        /*026c*/ 	.word	0x00000180
        /*0270*/ 	.word	0x00000001
        /*0274*/ 	.word	0x00000001


	//----- nvinfo : EIATTR_CRS_STACK_SIZE
	.align		4
.L_39:
        /*0278*/ 	.byte	0x04, 0x1e
        /*027a*/ 	.short	(.L_41 - .L_40)
.L_40:
        /*027c*/ 	.word	0x00000000


	//----- nvinfo : EIATTR_CBANK_PARAM_SIZE
	.align		4
.L_41:
        /*0280*/ 	.byte	0x03, 0x19
        /*0282*/ 	.short	0x0470


	//----- nvinfo : EIATTR_PARAM_CBANK
	.align		4
        /*0284*/ 	.byte	0x04, 0x0a
        /*0286*/ 	.short	(.L_43 - .L_42)
	.align		4
.L_42:
        /*0288*/ 	.word	index@(.nv.constant0._ZN7cutlass13device_kernelINS_4gemm6kernel13GemmUniversalIN4cute5tupleIJiiiiEEENS1_10collective13CollectiveMmaINS1_34MainloopSm90TmaGmmaWarpSpecializedILi4ENS5_IJNS4_1CILi2EEESB_NSA_ILi1EEEEEENS1_35KernelTmaWarpSpecializedCooperativeEEENS5_IJNSA_ILi128EEENSA_ILi64EEENSA_ILi32EEEEEENS_6half_tENS5_IJlSC_lEEESK_SL_NS4_8TiledMMAINS4_8MMA_AtomIJNS4_4SM904GMMA25MMA_64x64x16_F32F16F16_SSILNSP_5MajorE0ELSR_0ELNSP_7ScaleInE1ELSS_1EEEEEENS4_6LayoutINS5_IJSB_SC_SC_EEENS5_IJSC_NSA_ILi0EEESX_EEEEENS5_IJNS4_10UnderscoreES10_S10_EEEEENS4_23SM90_TMA_LOAD_MULTICASTENS4_14ComposedLayoutINS4_7SwizzleILi2ELi4ELi3EEENS4_18smem_ptr_flag_bitsILi16EEENSV_INS5_IJNSA_ILi8EEESI_EEENS5_IJSI_SC_EEEEEEEvNS4_8identityES13_S1D_vS1E_EENS_8epilogue10collective6detail29Sm90TmaWarpSpecializedAdapterINS1H_15DefaultEpilogueISK_SL_SL_NS1G_6thread17LinearCombinationISK_Li1EffLNS1L_9ScaleType4KindE0ELNS_15FloatRoundStyleE2ESK_EENS1_15EpilogueDefaultEEEEEvvEEEEvNT_6ParamsE)
        /*028c*/ 	.short	0x0210
        /*028e*/ 	.short	0x0470


	//----- nvinfo : EIATTR_SW_WAR
	.align		4
.L_43:
        /*0290*/ 	.byte	0x04, 0x36
        /*0292*/ 	.short	(.L_45 - .L_44)
.L_44:
        /*0294*/ 	.word	0x00000008
.L_45:


//--------------------- .nv.callgraph             --------------------------
	.section	.nv.callgraph,"",@"SHT_CUDA_CALLGRAPH"
	.align	4
	.sectionentsize	8
	.align		4
        /*0000*/ 	.word	0x00000000
	.align		4
        /*0004*/ 	.word	0xffffffff
	.align		4
        /*0008*/ 	.word	index@(_ZN7cutlass13device_kernelINS_4gemm6kernel13GemmUniversalIN4cute5tupleIJiiiiEEENS1_10collective13CollectiveMmaINS1_34MainloopSm90TmaGmmaWarpSpecializedILi4ENS5_IJNS4_1CILi2EEESB_NSA_ILi1EEEEEENS1_35KernelTmaWarpSpecializedCooperativeEEENS5_IJNSA_ILi128EEENSA_ILi64EEENSA_ILi32EEEEEENS_6half_tENS5_IJlSC_lEEESK_SL_NS4_8TiledMMAINS4_8MMA_AtomIJNS4_4SM904GMMA25MMA_64x64x16_F32F16F16_SSILNSP_5MajorE0ELSR_0ELNSP_7ScaleInE1ELSS_1EEEEEENS4_6LayoutINS5_IJSB_SC_SC_EEENS5_IJSC_NSA_ILi0EEESX_EEEEENS5_IJNS4_10UnderscoreES10_S10_EEEEENS4_23SM90_TMA_LOAD_MULTICASTENS4_14ComposedLayoutINS4_7SwizzleILi2ELi4ELi3EEENS4_18smem_ptr_flag_bitsILi16EEENSV_INS5_IJNSA_ILi8EEESI_EEENS5_IJSI_SC_EEEEEEEvNS4_8identityES13_S1D_vS1E_EENS_8epilogue10collective6detail29Sm90TmaWarpSpecializedAdapterINS1H_15DefaultEpilogueISK_SL_SL_NS1G_6thread17LinearCombinationISK_Li1EffLNS1L_9ScaleType4KindE0ELNS_15FloatRoundStyleE2ESK_EENS1_15EpilogueDefaultEEEEEvvEEEEvNT_6ParamsE)
	.align		4
        /*000c*/ 	.word	index@(__assertfail)
	.align		4
        /*0010*/ 	.word	0x00000000
	.align		4
        /*0014*/ 	.word	0xfffffffe
	.align		4
        /*0018*/ 	.word	0x00000000
	.align		4
        /*001c*/ 	.word	0xfffffffd
	.align		4
        /*0020*/ 	.word	0x00000000
	.align		4
        /*0024*/ 	.word	0xfffffffc


//--------------------- .nv.constant4             --------------------------
	.section	.nv.constant4,"a",@progbits
	.align	8
	.align		8
.nv.constant4:
        /*0000*/ 	.dword	__assertfail
	.align		8
        /*0008*/ 	.dword	__unnamed_1
	.align		8
        /*0010*/ 	.dword	_ZN39_INTERNAL_37d681ca_4_k_cu_0c7a6ff6_37594cuda3std3__45__cpo5beginE
	.align		8
        /*0018*/ 	.dword	_ZN39_INTERNAL_37d681ca_4_k_cu_0c7a6ff6_37594cuda3std3__45__cpo3endE
	.align		8
        /*0020*/ 	.dword	_ZN39_INTERNAL_37d681ca_4_k_cu_0c7a6ff6_37594cuda3std3__45__cpo6cbeginE
	.align		8
        /*0028*/ 	.dword	_ZN39_INTERNAL_37d681ca_4_k_cu_0c7a6ff6_37594cuda3std3__45__cpo4cendE
	.align		8
        /*0030*/ 	.dword	_ZN39_INTERNAL_37d681ca_4_k_cu_0c7a6ff6_37594cuda3std3__441_GLOBAL__N__37d681ca_4_k_cu_0c7a6ff6_37596ignoreE
	.align		8
        /*0038*/ 	.dword	_ZN39_INTERNAL_37d681ca_4_k_cu_0c7a6ff6_37594cuda3std3__419piecewise_constructE
	.align		8
        /*0040*/ 	.dword	_ZN39_INTERNAL_37d681ca_4_k_cu_0c7a6ff6_37594cuda3std3__48in_placeE
	.align		8
        /*0048*/ 	.dword	_ZN39_INTERNAL_37d681ca_4_k_cu_0c7a6ff6_37594cuda3std6ranges3__45__cpo4swapE
	.align		8
        /*0050*/ 	.dword	_ZN39_INTERNAL_37d681ca_4_k_cu_0c7a6ff6_37594cuda3std6ranges3__45__cpo9iter_moveE
	.align		8
        /*0058*/ 	.dword	_ZN39_INTERNAL_37d681ca_4_k_cu_0c7a6ff6_37594cute7productE
	.align		8
        /*0060*/ 	.dword	_ZN39_INTERNAL_37d681ca_4_k_cu_0c7a6ff6_37594cute1_E
	.align		8
        /*0068*/ 	.dword	$str$22
	.align		8
        /*0070*/ 	.dword	$str$23


//--------------------- .text._ZN7cutlass13device_kernelINS_4gemm6kernel13GemmUniversalIN4cute5tupleIJiiiiEEENS1_10collective13CollectiveMmaINS1_34MainloopSm90TmaGmmaWarpSpecializedILi4ENS5_IJNS4_1CILi2EEESB_NSA_ILi1EEEEEENS1_35KernelTmaWarpSpecializedCooperativeEEENS5_IJNSA_ILi128EEENSA_ILi64EEENSA_ILi32EEEEEENS_6half_tENS5_IJlSC_lEEESK_SL_NS4_8TiledMMAINS4_8MMA_AtomIJNS4_4SM904GMMA25MMA_64x64x16_F32F16F16_SSILNSP_5MajorE0ELSR_0ELNSP_7ScaleInE1ELSS_1EEEEEENS4_6LayoutINS5_IJSB_SC_SC_EEENS5_IJSC_NSA_ILi0EEESX_EEEEENS5_IJNS4_10UnderscoreES10_S10_EEEEENS4_23SM90_TMA_LOAD_MULTICASTENS4_14ComposedLayoutINS4_7SwizzleILi2ELi4ELi3EEENS4_18smem_ptr_flag_bitsILi16EEENSV_INS5_IJNSA_ILi8EEESI_EEENS5_IJSI_SC_EEEEEEEvNS4_8identityES13_S1D_vS1E_EENS_8epilogue10collective6detail29Sm90TmaWarpSpecializedAdapterINS1H_15DefaultEpilogueISK_SL_SL_NS1G_6thread17LinearCombinationISK_Li1EffLNS1L_9ScaleType4KindE0ELNS_15FloatRoundStyleE2ESK_EENS1_15EpilogueDefaultEEEEEvvEEEEvNT_6ParamsE --------------------------
	.section	.text._ZN7cutlass13device_kernelINS_4gemm6kernel13GemmUniversalIN4cute5tupleIJiiiiEEENS1_10collective13CollectiveMmaINS1_34MainloopSm90TmaGmmaWarpSpecializedILi4ENS5_IJNS4_1CILi2EEESB_NSA_ILi1EEEEEENS1_35KernelTmaWarpSpecializedCooperativeEEENS5_IJNSA_ILi128EEENSA_ILi64EEENSA_ILi32EEEEEENS_6half_tENS5_IJlSC_lEEESK_SL_NS4_8TiledMMAINS4_8MMA_AtomIJNS4_4SM904GMMA25MMA_64x64x16_F32F16F16_SSILNSP_5MajorE0ELSR_0ELNSP_7ScaleInE1ELSS_1EEEEEENS4_6LayoutINS5_IJSB_SC_SC_EEENS5_IJSC_NSA_ILi0EEESX_EEEEENS5_IJNS4_10UnderscoreES10_S10_EEEEENS4_23SM90_TMA_LOAD_MULTICASTENS4_14ComposedLayoutINS4_7SwizzleILi2ELi4ELi3EEENS4_18smem_ptr_flag_bitsILi16EEENSV_INS5_IJNSA_ILi8EEESI_EEENS5_IJSI_SC_EEEEEEEvNS4_8identityES13_S1D_vS1E_EENS_8epilogue10collective6detail29Sm90TmaWarpSpecializedAdapterINS1H_15DefaultEpilogueISK_SL_SL_NS1G_6thread17LinearCombinationISK_Li1EffLNS1L_9ScaleType4KindE0ELNS_15FloatRoundStyleE2ESK_EENS1_15EpilogueDefaultEEEEEvvEEEEvNT_6ParamsE,"ax",@progbits
	.align	128
.text._ZN7cutlass13device_kernelINS_4gemm6kernel13GemmUniversalIN4cute5tupleIJiiiiEEENS1_10collective13CollectiveMmaINS1_34MainloopSm90TmaGmmaWarpSpecializedILi4ENS5_IJNS4_1CILi2EEESB_NSA_ILi1EEEEEENS1_35KernelTmaWarpSpecializedCooperativeEEENS5_IJNSA_ILi128EEENSA_ILi64EEENSA_ILi32EEEEEENS_6half_tENS5_IJlSC_lEEESK_SL_NS4_8TiledMMAINS4_8MMA_AtomIJNS4_4SM904GMMA25MMA_64x64x16_F32F16F16_SSILNSP_5MajorE0ELSR_0ELNSP_7ScaleInE1ELSS_1EEEEEENS4_6LayoutINS5_IJSB_SC_SC_EEENS5_IJSC_NSA_ILi0EEESX_EEEEENS5_IJNS4_10UnderscoreES10_S10_EEEEENS4_23SM90_TMA_LOAD_MULTICASTENS4_14ComposedLayoutINS4_7SwizzleILi2ELi4ELi3EEENS4_18smem_ptr_flag_bitsILi16EEENSV_INS5_IJNSA_ILi8EEESI_EEENS5_IJSI_SC_EEEEEEEvNS4_8identityES13_S1D_vS1E_EENS_8epilogue10collective6detail29Sm90TmaWarpSpecializedAdapterINS1H_15DefaultEpilogueISK_SL_SL_NS1G_6thread17LinearCombinationISK_Li1EffLNS1L_9ScaleType4KindE0ELNS_15FloatRoundStyleE2ESK_EENS1_15EpilogueDefaultEEEEEvvEEEEvNT_6ParamsE:
        .type           _ZN7cutlass13device_kernelINS_4gemm6kernel13GemmUniversalIN4cute5tupleIJiiiiEEENS1_10collective13CollectiveMmaINS1_34MainloopSm90TmaGmmaWarpSpecializedILi4ENS5_IJNS4_1CILi2EEESB_NSA_ILi1EEEEEENS1_35KernelTmaWarpSpecializedCooperativeEEENS5_IJNSA_ILi128EEENSA_ILi64EEENSA_ILi32EEEEEENS_6half_tENS5_IJlSC_lEEESK_SL_NS4_8TiledMMAINS4_8MMA_AtomIJNS4_4SM904GMMA25MMA_64x64x16_F32F16F16_SSILNSP_5MajorE0ELSR_0ELNSP_7ScaleInE1ELSS_1EEEEEENS4_6LayoutINS5_IJSB_SC_SC_EEENS5_IJSC_NSA_ILi0EEESX_EEEEENS5_IJNS4_10UnderscoreES10_S10_EEEEENS4_23SM90_TMA_LOAD_MULTICASTENS4_14ComposedLayoutINS4_7SwizzleILi2ELi4ELi3EEENS4_18smem_ptr_flag_bitsILi16EEENSV_INS5_IJNSA_ILi8EEESI_EEENS5_IJSI_SC_EEEEEEEvNS4_8identityES13_S1D_vS1E_EENS_8epilogue10collective6detail29Sm90TmaWarpSpecializedAdapterINS1H_15DefaultEpilogueISK_SL_SL_NS1G_6thread17LinearCombinationISK_Li1EffLNS1L_9ScaleType4KindE0ELNS_15FloatRoundStyleE2ESK_EENS1_15EpilogueDefaultEEEEEvvEEEEvNT_6ParamsE,@function
        .size           _ZN7cutlass13device_kernelINS_4gemm6kernel13GemmUniversalIN4cute5tupleIJiiiiEEENS1_10collective13CollectiveMmaINS1_34MainloopSm90TmaGmmaWarpSpecializedILi4ENS5_IJNS4_1CILi2EEESB_NSA_ILi1EEEEEENS1_35KernelTmaWarpSpecializedCooperativeEEENS5_IJNSA_ILi128EEENSA_ILi64EEENSA_ILi32EEEEEENS_6half_tENS5_IJlSC_lEEESK_SL_NS4_8TiledMMAINS4_8MMA_AtomIJNS4_4SM904GMMA25MMA_64x64x16_F32F16F16_SSILNSP_5MajorE0ELSR_0ELNSP_7ScaleInE1ELSS_1EEEEEENS4_6LayoutINS5_IJSB_SC_SC_EEENS5_IJSC_NSA_ILi0EEESX_EEEEENS5_IJNS4_10UnderscoreES10_S10_EEEEENS4_23SM90_TMA_LOAD_MULTICASTENS4_14ComposedLayoutINS4_7SwizzleILi2ELi4ELi3EEENS4_18smem_ptr_flag_bitsILi16EEENSV_INS5_IJNSA_ILi8EEESI_EEENS5_IJSI_SC_EEEEEEEvNS4_8identityES13_S1D_vS1E_EENS_8epilogue10collective6detail29Sm90TmaWarpSpecializedAdapterINS1H_15DefaultEpilogueISK_SL_SL_NS1G_6thread17LinearCombinationISK_Li1EffLNS1L_9ScaleType4KindE0ELNS_15FloatRoundStyleE2ESK_EENS1_15EpilogueDefaultEEEEEvvEEEEvNT_6ParamsE,(.L_x_133 - _ZN7cutlass13device_kernelINS_4gemm6kernel13GemmUniversalIN4cute5tupleIJiiiiEEENS1_10collective13CollectiveMmaINS1_34MainloopSm90TmaGmmaWarpSpecializedILi4ENS5_IJNS4_1CILi2EEESB_NSA_ILi1EEEEEENS1_35KernelTmaWarpSpecializedCooperativeEEENS5_IJNSA_ILi128EEENSA_ILi64EEENSA_ILi32EEEEEENS_6half_tENS5_IJlSC_lEEESK_SL_NS4_8TiledMMAINS4_8MMA_AtomIJNS4_4SM904GMMA25MMA_64x64x16_F32F16F16_SSILNSP_5MajorE0ELSR_0ELNSP_7ScaleInE1ELSS_1EEEEEENS4_6LayoutINS5_IJSB_SC_SC_EEENS5_IJSC_NSA_ILi0EEESX_EEEEENS5_IJNS4_10UnderscoreES10_S10_EEEEENS4_23SM90_TMA_LOAD_MULTICASTENS4_14ComposedLayoutINS4_7SwizzleILi2ELi4ELi3EEENS4_18smem_ptr_flag_bitsILi16EEENSV_INS5_IJNSA_ILi8EEESI_EEENS5_IJSI_SC_EEEEEEEvNS4_8identityES13_S1D_vS1E_EENS_8epilogue10collective6detail29Sm90TmaWarpSpecializedAdapterINS1H_15DefaultEpilogueISK_SL_SL_NS1G_6thread17LinearCombinationISK_Li1EffLNS1L_9ScaleType4KindE0ELNS_15FloatRoundStyleE2ESK_EENS1_15EpilogueDefaultEEEEEvvEEEEvNT_6ParamsE)
        .other          _ZN7cutlass13device_kernelINS_4gemm6kernel13GemmUniversalIN4cute5tupleIJiiiiEEENS1_10collective13CollectiveMmaINS1_34MainloopSm90TmaGmmaWarpSpecializedILi4ENS5_IJNS4_1CILi2EEESB_NSA_ILi1EEEEEENS1_35KernelTmaWarpSpecializedCooperativeEEENS5_IJNSA_ILi128EEENSA_ILi64EEENSA_ILi32EEEEEENS_6half_tENS5_IJlSC_lEEESK_SL_NS4_8TiledMMAINS4_8MMA_AtomIJNS4_4SM904GMMA25MMA_64x64x16_F32F16F16_SSILNSP_5MajorE0ELSR_0ELNSP_7ScaleInE1ELSS_1EEEEEENS4_6LayoutINS5_IJSB_SC_SC_EEENS5_IJSC_NSA_ILi0EEESX_EEEEENS5_IJNS4_10UnderscoreES10_S10_EEEEENS4_23SM90_TMA_LOAD_MULTICASTENS4_14ComposedLayoutINS4_7SwizzleILi2ELi4ELi3EEENS4_18smem_ptr_flag_bitsILi16EEENSV_INS5_IJNSA_ILi8EEESI_EEENS5_IJSI_SC_EEEEEEEvNS4_8identityES13_S1D_vS1E_EENS_8epilogue10collective6detail29Sm90TmaWarpSpecializedAdapterINS1H_15DefaultEpilogueISK_SL_SL_NS1G_6thread17LinearCombinationISK_Li1EffLNS1L_9ScaleType4KindE0ELNS_15FloatRoundStyleE2ESK_EENS1_15EpilogueDefaultEEEEEvvEEEEvNT_6ParamsE,@"STO_CUDA_ENTRY STV_DEFAULT"
_ZN7cutlass13device_kernelINS_4gemm6kernel13GemmUniversalIN4cute5tupleIJiiiiEEENS1_10collective13CollectiveMmaINS1_34MainloopSm90TmaGmmaWarpSpecializedILi4ENS5_IJNS4_1CILi2EEESB_NSA_ILi1EEEEEENS1_35KernelTmaWarpSpecializedCooperativeEEENS5_IJNSA_ILi128EEENSA_ILi64EEENSA_ILi32EEEEEENS_6half_tENS5_IJlSC_lEEESK_SL_NS4_8TiledMMAINS4_8MMA_AtomIJNS4_4SM904GMMA25MMA_64x64x16_F32F16F16_SSILNSP_5MajorE0ELSR_0ELNSP_7ScaleInE1ELSS_1EEEEEENS4_6LayoutINS5_IJSB_SC_SC_EEENS5_IJSC_NSA_ILi0EEESX_EEEEENS5_IJNS4_10UnderscoreES10_S10_EEEEENS4_23SM90_TMA_LOAD_MULTICASTENS4_14ComposedLayoutINS4_7SwizzleILi2ELi4ELi3EEENS4_18smem_ptr_flag_bitsILi16EEENSV_INS5_IJNSA_ILi8EEESI_EEENS5_IJSI_SC_EEEEEEEvNS4_8identityES13_S1D_vS1E_EENS_8epilogue10collective6detail29Sm90TmaWarpSpecializedAdapterINS1H_15DefaultEpilogueISK_SL_SL_NS1G_6thread17LinearCombinationISK_Li1EffLNS1L_9ScaleType4KindE0ELNS_15FloatRoundStyleE2ESK_EENS1_15EpilogueDefaultEEEEEvvEEEEvNT_6ParamsE:
[----:B------:R-:W0:Y:S01]  /*0000*/  LDC R1, c[0x0][0x28] ;  /* 0x00000a00ff017b82 */ /* 0x000e220000000800 */
[----:B------:R-:W1:Y:S01]  /*0010*/  S2R R18, SR_TID.X ;  /* 0x0000000000127919 */ /* 0x000e620000002100 */
[----:B------:R-:W-:Y:S01]  /*0020*/  ELECT P0, URZ, PT ;  /* 0x00000000003f782f */ /* 0x000fe20003800000 */
[----:B------:R-:W-:Y:S01]  /*0030*/  BSSY B0, `(.L_x_0) ;  /* 0x000000f000007945 */ /* 0x000fe20003800000 */
[--C-:B-1----:R-:W-:Y:S02]  /*0040*/  SHF.R.U32.HI R0, RZ, 0x5, R18.reuse ;  /* 0x00000005ff007819 */ /* 0x102fe40000011612 */
[----:B------:R-:W-:-:S03]  /*0050*/  SHF.R.U32.HI R3, RZ, 0x7, R18 ;  /* 0x00000007ff037819 */ /* 0x000fc60000011612 */
[----:B------:R-:W1:Y:S04]  /*0060*/  SHFL.IDX PT, R2, R0, RZ, 0x1f ;  /* 0x00001fff00027589 */ /* 0x000e6800000e0000 */
[----:B------:R2:W3:Y:S01]  /*0070*/  SHFL.IDX PT, R5, R3, RZ, 0x1f ;  /* 0x00001fff03057589 */ /* 0x0004e200000e0000 */
[----:B-1----:R-:W-:-:S13]  /*0080*/  ISETP.NE.OR P0, PT, R2, RZ, !P0 ;  /* 0x000000ff0200720c */ /* 0x002fda0004705670 */
[----:B0-23--:R-:W-:Y:S05]  /*0090*/  @P0 BRA `(.L_x_1) ;  /* 0x0000000000200947 */ /* 0x00dfea0003800000 */
[----:B------:R-:W-:Y:S02]  /*00a0*/  ULDC.64 UR4, c[0x0][0x198] ;  /* 0x0000660000047ab9 */ /* 0x000fe40000000a00 */
[----:B------:R-:W-:Y:S02]  /*00b0*/  UIADD3 UR6, UP0, UR4, 0xf0, URZ ;  /* 0x000000f004067890 */ /* 0x000fe4000ff1e03f */
[----:B------:R-:W-:Y:S02]  /*00c0*/  UIADD3 UR4, UP1, UR4, 0x1f0, URZ ;  /* 0x000001f004047890 */ /* 0x000fe4000ff3e03f */
[----:B------:R-:W-:Y:S02]  /*00d0*/  UIADD3.X UR7, URZ, UR5, URZ, UP0, !UPT ;  /* 0x000000053f077290 */ /* 0x000fe400087fe43f */
[----:B------:R-:W-:-:S07]  /*00e0*/  UIADD3.X UR5, URZ, UR5, URZ, UP1, !UPT ;  /* 0x000000053f057290 */ /* 0x000fce0008ffe43f */
[----:B------:R0:W-:Y:S02]  /*00f0*/  UTMACCTL.PF [UR6] ;  /* 0x00000000060079b9 */ /* 0x0001e40008040000 */
[----:B------:R0:W-:Y:S02]  /*0100*/  UTMACCTL.PF [UR4] ;  /* 0x00000000040079b9 */ /* 0x0001e40008040000 */
[----:B0-----:R-:W-:Y:S01]  /*0110*/  NOP ;  /* 0x0000000000007918 */ /* 0x001fe20000000000 */
.L_x_1:
[----:B------:R-:W-:Y:S05]  /*0120*/  BSYNC B0 ;  /* 0x0000000000007941 */ /* 0x000fea0003800000 */
.L_x_0:
[----:B------:R-:W0:Y:S02]  /*0130*/  SHFL.IDX PT, R3, R0, RZ, 0x1f ;  /* 0x00001fff00037589 */ /* 0x000e2400000e0000 */
[----:B0-----:R-:W-:-:S13]  /*0140*/  ISETP.NE.AND P0, PT, R3, RZ, PT ;  /* 0x000000ff0300720c */ /* 0x001fda0003f05270 */
[----:B------:R-:W-:Y:S05]  /*0150*/  @P0 BRA `(.L_x_2) ;  /* 0x0000000000580947 */ /* 0x000fea0003800000 */
[----:B------:R-:W0:Y:S01]  /*0160*/  S2UR UR8, SR_CgaCtaId ;  /* 0x00000000000879c3 */ /* 0x000e220000008800 */
[----:B------:R-:W-:Y:S01]  /*0170*/  UMOV UR4, 0x400 ;  /* 0x0000040000047882 */ /* 0x000fe20000000000 */
[----:B------:R-:W-:Y:S01]  /*0180*/  UMOV UR5, 0x1 ;  /* 0x0000000100057882 */ /* 0x000fe20000000000 */
[----:B------:R-:W-:Y:S01]  /*0190*/  UMOV UR6, 0x6 ;  /* 0x0000000600067882 */ /* 0x000fe20000000000 */
[----:B------:R-:W-:Y:S01]  /*01a0*/  ELECT P0, URZ, PT ;  /* 0x00000000003f782f */ /* 0x000fe20003800000 */
[----:B------:R-:W-:-:S04]  /*01b0*/  UIADD3 UR6, -UR6, 0x100000, URZ ;  /* 0x0010000006067890 */ /* 0x000fc8000fffe13f */
[----:B------:R-:W-:Y:S02]  /*01c0*/  USHF.L.U32 UR7, UR6, 0xb, URZ ;  /* 0x0000000b06077899 */ /* 0x000fe4000800063f */
[----:B------:R-:W-:Y:S02]  /*01d0*/  USHF.L.U32 UR6, UR6, 0x1, URZ ;  /* 0x0000000106067899 */ /* 0x000fe4000800063f */
[----:B0-----:R-:W-:Y:S02]  /*01e0*/  ULEA UR8, UR8, UR4, 0x18 ;  /* 0x0000000408087291 */ /* 0x001fe4000f8ec03f */
[----:B------:R-:W-:-:S04]  /*01f0*/  UIADD3 UR4, -UR5, 0x100000, URZ ;  /* 0x0010000005047890 */ /* 0x000fc8000fffe13f */
[----:B------:R-:W-:Y:S02]  /*0200*/  USHF.L.U32 UR5, UR4, 0xb, URZ ;  /* 0x0000000b04057899 */ /* 0x000fe4000800063f */
[----:B------:R-:W-:Y:S01]  /*0210*/  USHF.L.U32 UR4, UR4, 0x1, URZ ;  /* 0x0000000104047899 */ /* 0x000fe2000800063f */
[----:B------:R-:W0:Y:S11]  /*0220*/  FENCE.VIEW.ASYNC.S ;  /* 0x00000000000073c6 */ /* 0x000e360000000000 */
[----:B0-----:R0:W1:Y:S01]  /*0230*/  SYNCS.EXCH.64 URZ, [UR8], UR4 ;  /* 0x00000004083f75b2 */ /* 0x0010620008000100 */
[----:B------:R0:W2:Y:S01]  /*0240*/  SYNCS.EXCH.64 URZ, [UR8+0x20], UR6 ;  /* 0x00002006083f75b2 */ /* 0x0000a20008000100 */
[----:B------:R0:W3:Y:S01]  /*0250*/  SYNCS.EXCH.64 URZ, [UR8+0x8], UR4 ;  /* 0x00000804083f75b2 */ /* 0x0000e20008000100 */
[----:B------:R0:W4:Y:S01]  /*0260*/  SYNCS.EXCH.64 URZ, [UR8+0x28], UR6 ;  /* 0x00002806083f75b2 */ /* 0x0001220008000100 */
[----:B------:R0:W0:Y:S01]  /*0270*/  SYNCS.EXCH.64 URZ, [UR8+0x10], UR4 ;  /* 0x00001004083f75b2 */ /* 0x0000220008000100 */
[----:B------:R0:W0:Y:S01]  /*0280*/  SYNCS.EXCH.64 URZ, [UR8+0x30], UR6 ;  /* 0x00003006083f75b2 */ /* 0x0000220008000100 */
[----:B------:R0:W0:Y:S01]  /*0290*/  SYNCS.EXCH.64 URZ, [UR8+0x18], UR4 ;  /* 0x00001804083f75b2 */ /* 0x0000220008000100 */
[----:B------:R0:W0:Y:S01]  /*02a0*/  SYNCS.EXCH.64 URZ, [UR8+0x38], UR6 ;  /* 0x00003806083f75b2 */ /* 0x0000220008000100 */
[----:B------:R-:W-:Y:S01]  /*02b0*/  NOP ;  /* 0x0000000000007918 */ /* 0x000fe20000000000 */
.L_x_2:
[----:B------:R-:W-:Y:S01]  /*02c0*/  SHF.R.S32.HI R7, RZ, 0x1f, R18 ;  /* 0x0000001fff077819 */ /* 0x000fe20000011412 */
[----:B------:R-:W5:Y:S01]  /*02d0*/  SHFL.IDX PT, R0, R0, RZ, 0x1f ;  /* 0x00001fff00007589 */ /* 0x000f6200000e0000 */
[----:B0-----:R-:W0:Y:S01]  /*02e0*/  S2UR UR8, SR_CTAID.X ;  /* 0x00000000000879c3 */ /* 0x001e220000002500 */
[----:B------:R-:W-:Y:S02]  /*02f0*/  ELECT P0, URZ, PT ;  /* 0x00000000003f782f */ /* 0x000fe40003800000 */
[----:B------:R-:W-:Y:S01]  /*0300*/  LEA.HI R7, R7, R18, RZ, 0x7 ;  /* 0x0000001207077211 */ /* 0x000fe200078f38ff */
[----:B------:R-:W1:Y:S01]  /*0310*/  S2R R4, SR_CTAID.Y ;  /* 0x0000000000047919 */ /* 0x000e620000002600 */
[----:B------:R-:W-:Y:S01]  /*0320*/  SHF.R.S32.HI R8, RZ, 0x1f, R3 ;  /* 0x0000001fff087819 */ /* 0x000fe20000011403 */
[----:B------:R-:W-:Y:S01]  /*0330*/  ULDC UR4, c[0x0][0x150] ;  /* 0x0000540000047ab9 */ /* 0x000fe20000000800 */
[----:B------:R-:W-:Y:S01]  /*0340*/  LOP3.LUT R7, R7, 0xffffff80, RZ, 0xc0, !PT ;  /* 0xffffff8007077812 */ /* 0x000fe200078ec0ff */
[----:B------:R-:W-:Y:S01]  /*0350*/  NOP ;  /* 0x0000000000007918 */ /* 0x000fe20000000000 */
[----:B------:R-:W-:Y:S01]  /*0360*/  LEA.HI R8, R8, R3, RZ, 0x2 ;  /* 0x0000000308087211 */ /* 0x000fe200078f10ff */
[----:B------:R-:W2:Y:S01]  /*0370*/  LDC R10, c[0x0][0x144] ;  /* 0x00005100ff0a7b82 */ /* 0x000ea20000000800 */
[----:B------:R-:W-:Y:S01]  /*0380*/  NOP ;  /* 0x0000000000007918 */ /* 0x000fe20000000000 */
[----:B------:R-:W-:Y:S01]  /*0390*/  IMAD.IADD R6, R18, 0x1, -R7 ;  /* 0x0000000112067824 */ /* 0x000fe200078e0a07 */
[----:B------:R-:W-:Y:S01]  /*03a0*/  LOP3.LUT R8, R8, 0x3ffffffc, RZ, 0xc0, !PT ;  /* 0x3ffffffc08087812 */ /* 0x000fe200078ec0ff */
[----:B------:R-:W-:Y:S01]  /*03b0*/  IMAD.MOV.U32 R23, RZ, RZ, 0x1 ;  /* 0x00000001ff177424 */ /* 0x000fe200078e00ff */
[----:B------:R-:W-:-:S02]  /*03c0*/  ISETP.NE.AND P3, PT, R5, RZ, PT ;  /* 0x000000ff0500720c */ /* 0x000fc40003f65270 */
[----:B------:R-:W-:Y:S01]  /*03d0*/  SHF.R.S32.HI R7, RZ, 0x1f, R6 ;  /* 0x0000001fff077819 */ /* 0x000fe20000011406 */
[----:B------:R-:W-:Y:S01]  /*03e0*/  IMAD.IADD R8, R3, 0x1, -R8 ;  /* 0x0000000103087824 */ /* 0x000fe200078e0a08 */
[----:B------:R-:W3:Y:S02]  /*03f0*/  LDC R13, c[0x0][0x140] ;  /* 0x00005000ff0d7b82 */ /* 0x000ee40000000800 */
[----:B------:R-:W-:Y:S02]  /*0400*/  LEA.HI R7, R7, R6, RZ, 0x3 ;  /* 0x0000000607077211 */ /* 0x000fe400078f18ff */
[----:B-----5:R-:W-:Y:S02]  /*0410*/  ISETP.NE.OR P0, PT, R0, RZ, !P0 ;  /* 0x000000ff0000720c */ /* 0x020fe40004705670 */
[--C-:B------:R-:W-:Y:S02]  /*0420*/  SHF.R.S32.HI R0, RZ, 0x3, R7.reuse ;  /* 0x00000003ff007819 */ /* 0x100fe40000011407 */
[----:B------:R-:W-:-:S02]  /*0430*/  SHF.R.S32.HI R7, RZ, 0x1f, R7 ;  /* 0x0000001fff077819 */ /* 0x000fc40000011407 */
[----:B0-----:R-:W-:Y:S02]  /*0440*/  I2FP.F32.U32 R9, UR8 ;  /* 0x0000000800097c45 */ /* 0x001fe40008201000 */
[----:B------:R-:W-:-:S03]  /*0450*/  LEA.HI R7, R7, R0, RZ, 0x2 ;  /* 0x0000000007077211 */ /* 0x000fc600078f10ff */
[----:B------:R-:W-:Y:S01]  /*0460*/  FMUL R9, R9, UR4 ;  /* 0x0000000409097c20 */ /* 0x000fe20008400000 */
[----:B------:R-:W-:Y:S01]  /*0470*/  LOP3.LUT R7, R7, 0xfffffffc, RZ, 0xc0, !PT ;  /* 0xfffffffc07077812 */ /* 0x000fe200078ec0ff */
[----:B------:R-:W-:Y:S01]  /*0480*/  VOTEU.ALL UP0, P0 ;  /* 0x00000000003f7886 */ /* 0x000fe20000000000 */
[----:B-1----:R-:W-:Y:S01]  /*0490*/  I2FP.F32.U32 R3, R4 ;  /* 0x0000000400037245 */ /* 0x002fe20000201000 */
[----:B------:R-:W-:Y:S01]  /*04a0*/  ULDC UR4, c[0x0][0x154] ;  /* 0x0000550000047ab9 */ /* 0x000fe20000000800 */
[----:B------:R-:W-:Y:S01]  /*04b0*/  VOTEU.ALL UP1, P0 ;  /* 0x00000000003f7886 */ /* 0x000fe20000020000 */
[----:B------:R-:W0:Y:S01]  /*04c0*/  F2I.U32.TRUNC.NTZ R9, R9 ;  /* 0x0000000900097305 */ /* 0x000e22000020f000 */
[----:B------:R-:W-:Y:S01]  /*04d0*/  IMAD.IADD R7, R0, 0x1, -R7 ;  /* 0x0000000100077824 */ /* 0x000fe200078e0a07 */
[----:B------:R-:W1:Y:S01]  /*04e0*/  @!UP0 S2UR UR7, SR_CgaCtaId ;  /* 0x00000000000789c3 */ /* 0x000e620000008800 */
[----:B------:R-:W-:Y:S01]  /*04f0*/  FMUL R12, R3, UR4 ;  /* 0x00000004030c7c20 */ /* 0x000fe20008400000 */
[----:B------:R-:W-:Y:S01]  /*0500*/  UMOV UR4, 0x20 ;  /* 0x0000002000047882 */ /* 0x000fe20000000000 */
[----:B------:R-:W-:Y:S01]  /*0510*/  IMAD R8, R8, 0x4, R7 ;  /* 0x0000000408087824 */ /* 0x000fe200078e0207 */
[----:B------:R-:W-:Y:S01]  /*0520*/  @!UP0 UMOV UR6, 0x400 ;  /* 0x0000040000068882 */ /* 0x000fe20000000000 */
[----:B------:R-:W-:-:S04]  /*0530*/  @!UP0 UIADD3 UR4, -UR4, 0x100000, URZ ;  /* 0x0010000004048890 */ /* 0x000fc8000fffe13f */
[----:B------:R-:W-:Y:S02]  /*0540*/  @!UP0 USHF.L.U32 UR5, UR4, 0xb, URZ ;  /* 0x0000000b04058899 */ /* 0x000fe4000800063f */
[----:B------:R-:W-:Y:S01]  /*0550*/  @!UP0 USHF.L.U32 UR4, UR4, 0x1, URZ ;  /* 0x0000000104048899 */ /* 0x000fe2000800063f */
[----:B---3--:R-:W-:Y:S01]  /*0560*/  ISETP.EQ.U32.AND P2, PT, R13, 0x1, PT ;  /* 0x000000010d00780c */ /* 0x008fe20003f42070 */
[----:B------:R-:W3:Y:S01]  /*0570*/  F2I.U32.TRUNC.NTZ R12, R12 ;  /* 0x0000000c000c7305 */ /* 0x000ee2000020f000 */
[----:B------:R-:W-:Y:S01]  /*0580*/  LEA.HI R0, R8, R8, RZ, 0x1 ;  /* 0x0000000808007211 */ /* 0x000fe200078f08ff */
[----:B------:R-:W5:Y:S03]  /*0590*/  LDC R7, c[0x0][0x148] ;  /* 0x00005200ff077b82 */ /* 0x000f660000000800 */
[----:B------:R-:W-:Y:S01]  /*05a0*/  LOP3.LUT R11, R0, 0xfffffffe, RZ, 0xc0, !PT ;  /* 0xfffffffe000b7812 */ /* 0x000fe200078ec0ff */
[----:B0-----:R-:W-:Y:S01]  /*05b0*/  IMAD.MOV R15, RZ, RZ, -R9 ;  /* 0x000000ffff0f7224 */ /* 0x001fe200078e0a09 */
[----:B------:R-:W-:-:S03]  /*05c0*/  SHF.R.S32.HI R9, RZ, 0x1f, R2 ;  /* 0x0000001fff097819 */ /* 0x000fc60000011402 */
[----:B--2---:R-:W-:Y:S01]  /*05d0*/  IMAD R3, R10, R15, UR8 ;  /* 0x000000080a037e24 */ /* 0x004fe2000f8e020f */
[----:B------:R-:W-:Y:S01]  /*05e0*/  LEA.HI R9, R9, R2, RZ, 0x2 ;  /* 0x0000000209097211 */ /* 0x000fe200078f10ff */
[C---:B------:R-:W-:Y:S02]  /*05f0*/  IMAD.IADD R0, R8.reuse, 0x1, -R11 ;  /* 0x0000000108007824 */ /* 0x040fe400078e0a0b */
[----:B------:R-:W-:Y:S01]  /*0600*/  IMAD.SHL.U32 R11, R8, 0x4, RZ ;  /* 0x00000004080b7824 */ /* 0x000fe200078e00ff */
[----:B------:R-:W-:Y:S01]  /*0610*/  LOP3.LUT R9, R9, 0xfffffffc, RZ, 0xc0, !PT ;  /* 0xfffffffc09097812 */ /* 0x000fe200078ec0ff */
[----:B---3--:R-:W-:Y:S01]  /*0620*/  IMAD.MOV R21, RZ, RZ, -R12 ;  /* 0x000000ffff157224 */ /* 0x008fe200078e0a0c */
[----:B------:R-:W-:Y:S01]  /*0630*/  ISETP.NE.AND P4, PT, R0, R3, PT ;  /* 0x000000030000720c */ /* 0x000fe20003f85270 */
[----:B-1----:R-:W-:Y:S01]  /*0640*/  @!UP0 ULEA UR6, UR7, UR6, 0x18 ;  /* 0x0000000607068291 */ /* 0x002fe2000f8ec03f */
[----:B------:R-:W-:Y:S01]  /*0650*/  LOP3.LUT R22, R8, 0xc, R11, 0x78, !PT ;  /* 0x0000000c08167812 */ /* 0x000fe200078e780b */
[----:B------:R-:W-:Y:S01]  /*0660*/  IMAD.IADD R0, R2, 0x1, -R9 ;  /* 0x0000000102007824 */ /* 0x000fe200078e0a09 */
[----:B------:R-:W-:Y:S01]  /*0670*/  VOTEU.ALL UP0, P0 ;  /* 0x00000000003f7886 */ /* 0x000fe20000000000 */
[----:B------:R-:W-:Y:S01]  /*0680*/  LOP3.LUT P0, RZ, R6, 0x7, RZ, 0xc0, !PT ;  /* 0x0000000706ff7812 */ /* 0x000fe2000780c0ff */
[----:B------:R-:W-:-:S02]  /*0690*/  VIADD R6, R5, 0xffffffff ;  /* 0xffffffff05067836 */ /* 0x000fc40000000000 */
[----:B------:R-:W-:Y:S01]  /*06a0*/  ISETP.NE.AND P1, PT, R0, 0x3, PT ;  /* 0x000000030000780c */ /* 0x000fe20003f25270 */
[----:B-----5:R-:W-:Y:S01]  /*06b0*/  IMAD R9, R7, R21, R4 ;  /* 0x0000001507097224 */ /* 0x020fe200078e0204 */
[----:B------:R-:W-:Y:S02]  /*06c0*/  ISETP.LT.U32.AND P0, PT, R22, 0x4, !P0 ;  /* 0x000000041600780c */ /* 0x000fe40004701070 */
[----:B------:R-:W-:Y:S01]  /*06d0*/  ISETP.EQ.OR P1, PT, R0, RZ, !P1 ;  /* 0x000000ff0000720c */ /* 0x000fe20004f22670 */
[----:B------:R-:W0:Y:S02]  /*06e0*/  FENCE.VIEW.ASYNC.S ;  /* 0x00000000000073c6 */ /* 0x000e240000000000 */
[----:B0-----:R0:W1:Y:S01]  /*06f0*/  @!UP0 SYNCS.EXCH.64 URZ, [UR6+0x50], UR4 ;  /* 0x00005004063f85b2 */ /* 0x0010620008000100 */
[----:B------:R-:W-:Y:S02]  /*0700*/  @P4 LEA.HI R2, R22, R22, RZ, 0x1 ;  /* 0x0000001616024211 */ /* 0x000fe400078f08ff */
[----:B------:R-:W-:-:S02]  /*0710*/  ISETP.EQ.AND P1, PT, R5, RZ, P1 ;  /* 0x000000ff0500720c */ /* 0x000fc40000f22270 */
[----:B------:R-:W-:Y:S02]  /*0720*/  @P4 SHF.R.S32.HI R2, RZ, 0x1, R2 ;  /* 0x00000001ff024819 */ /* 0x000fe40000011402 */
[----:B------:R-:W-:Y:S02]  /*0730*/  ISETP.GE.U32.AND P6, PT, R6, 0x2, PT ;  /* 0x000000020600780c */ /* 0x000fe40003fc6070 */
[----:B------:R-:W-:Y:S02]  /*0740*/  @P4 ISETP.NE.AND P5, PT, R2, R9, PT ;  /* 0x000000090200420c */ /* 0x000fe40003fa5270 */
[----:B------:R-:W-:Y:S02]  /*0750*/  SEL R2, RZ, 0x1, !P0 ;  /* 0x00000001ff027807 */ /* 0x000fe40004000000 */
[----:B------:R-:W-:Y:S02]  /*0760*/  @P4 SEL R23, RZ, 0x1, P5 ;  /* 0x00000001ff174807 */ /* 0x000fe40002800000 */
[----:B------:R-:W-:Y:S01]  /*0770*/  SEL R19, RZ, 0x1, !P1 ;  /* 0x00000001ff137807 */ /* 0x000fe20004800000 */
[----:B------:R0:W2:Y:S01]  /*0780*/  @!UP1 SYNCS.EXCH.64 URZ, [UR6+0x58], UR4 ;  /* 0x00005804063f95b2 */ /* 0x0000a20008000100 */
[----:B------:R-:W-:Y:S01]  /*0790*/  LOP3.LUT R23, R23, R2, RZ, 0xc0, !PT ;  /* 0x0000000217177212 */ /* 0x000fe200078ec0ff */
[----:B------:R-:W-:Y:S01]  /*07a0*/  NOP ;  /* 0x0000000000007918 */ /* 0x000fe20000000000 */
[----:B------:R-:W-:Y:S01]  /*07b0*/  SEL R19, R19, 0x2, P6 ;  /* 0x0000000213137807 */ /* 0x000fe20003000000 */
[----:B------:R-:W-:Y:S06]  /*07c0*/  @!P2 BRA `(.L_x_3) ;  /* 0x000000000008a947 */ /* 0x000fec0003800000 */
[----:B-12-4-:R-:W-:Y:S01]  /*07d0*/  UCGABAR_ARV ;  /* 0x00000000000079c7 */ /* 0x016fe20008000000 */
[----:B------:R-:W-:Y:S05]  /*07e0*/  BRA `(.L_x_4) ;  /* 0x0000000000047947 */ /* 0x000fea0003800000 */
.L_x_3:
[----:B-12-4-:R-:W-:Y:S01]  /*07f0*/  NOP ;  /* 0x0000000000007918 */ /* 0x016fe20000000000 */
.L_x_4:
[----:B------:R-:W1:Y:S01]  /*0800*/  LDC R2, c[0x0][0x65c] ;  /* 0x00019700ff027b82 */ /* 0x000e620000000800 */
[----:B------:R-:W-:Y:S02]  /*0810*/  IMAD.U32 R8, RZ, RZ, UR8 ;  /* 0x00000008ff087e24 */ /* 0x000fe4000f8e00ff */
[----:B------:R-:W-:Y:S01]  /*0820*/  IMAD.MOV.U32 R9, RZ, RZ, RZ ;  /* 0x000000ffff097224 */ /* 0x000fe200078e00ff */
[----:B-1----:R-:W-:-:S04]  /*0830*/  ISETP.NE.AND P1, PT, R2, 0x1, PT ;  /* 0x000000010200780c */ /* 0x002fc80003f25270 */
[----:B------:R-:W-:-:S09]  /*0840*/  P2R R5, PR, RZ, 0x2 ;  /* 0x00000002ff057803 */ /* 0x000fd20000000000 */
[----:B------:R-:W1:Y:S01]  /*0850*/  @P1 LDC R17, c[0x0][0x10] ;  /* 0x00000400ff111b82 */ /* 0x000e620000000800 */
[----:B------:R-:W-:Y:S02]  /*0860*/  @P1 IMAD.MOV.U32 R5, RZ, RZ, RZ ;  /* 0x000000ffff051224 */ /* 0x000fe400078e00ff */
[----:B------:R-:W-:-:S05]  /*0870*/  @P1 IMAD.MOV.U32 R13, RZ, RZ, RZ ;  /* 0x000000ffff0d1224 */ /* 0x000fca00078e00ff */
[----:B------:R-:W2:Y:S01]  /*0880*/  @!P1 LDC R11, c[0x0][0xc] ;  /* 0x00000300ff0b9b82 */ /* 0x000ea20000000800 */
[----:B-1----:R-:W-:-:S04]  /*0890*/  @P1 IMAD.WIDE.U32 R16, R17, UR8, R4 ;  /* 0x0000000811101c25 */ /* 0x002fc8000f8e0004 */
[----:B------:R-:W-:Y:S02]  /*08a0*/  @P1 IMAD.IADD R17, R17, 0x1, R13 ;  /* 0x0000000111111824 */ /* 0x000fe400078e020d */
[----:B--2---:R-:W-:-:S04]  /*08b0*/  @!P1 IMAD.WIDE.U32 R8, R4, R11, R8 ;  /* 0x0000000b04089225 */ /* 0x004fc800078e0008 */
[----:B------:R-:W-:Y:S02]  /*08c0*/  @!P1 IMAD.MOV.U32 R16, RZ, RZ, R8 ;  /* 0x000000ffff109224 */ /* 0x000fe400078e0008 */
[----:B------:R-:W-:Y:S01]  /*08d0*/  @!P1 IMAD.MOV.U32 R17, RZ, RZ, R9 ;  /* 0x000000ffff119224 */ /* 0x000fe200078e0009 */
[----:B------:R-:W-:Y:S06]  /*08e0*/  @!P2 BRA `(.L_x_5) ;  /* 0x00000000000ca947 */ /* 0x000fec0003800000 */
[----:B------:R-:W-:Y:S01]  /*08f0*/  UCGABAR_WAIT ;  /* 0x0000000000007dc7 */ /* 0x000fe20008000000 */
[----:B------:R-:W-:Y:S01]  /*0900*/  CCTL.IVALL ;  /* 0x00000000ff00798f */ /* 0x000fe20002000000 */
[----:B------:R-:W-:Y:S05]  /*0910*/  BRA `(.L_x_6) ;  /* 0x0000000000047947 */ /* 0x000fea0003800000 */
.L_x_5:
[----:B------:R-:W-:Y:S06]  /*0920*/  BAR.SYNC.DEFER_BLOCKING 0x0 ;  /* 0x0000000000007b1d */ /* 0x000fec0000010000 */
.L_x_6:
[----:B------:R-:W-:Y:S05]  /*0930*/  @!P3 BRA `(.L_x_7) ;  /* 0x0000003c0090b947 */ /* 0x000fea0003800000 */
[----:B------:R-:W-:-:S13]  /*0940*/  ISETP.GT.U32.AND P0, PT, R6, 0x1, PT ;  /* 0x000000010600780c */ /* 0x000fda0003f04070 */
[----:B0-----:R-:W-:Y:S05]  /*0950*/  @P0 EXIT ;  /* 0x000000000000094d */ /* 0x001fea0003800000 */
[----:B------:R-:W-:Y:S01]  /*0960*/  ULDC.64 UR4, c[0x0][0x650] ;  /* 0x0001940000047ab9 */ /* 0x000fe20000000a00 */
[----:B------:R-:W-:Y:S01]  /*0970*/  PRMT R0, RZ, 0x7610, R0 ;  /* 0x00007610ff007816 */ /* 0x000fe20000000000 */
[----:B------:R-:W-:Y:S01]  /*0980*/  IMAD.MOV.U32 R60, RZ, RZ, -0x1 ;  /* 0xffffffffff3c7424 */ /* 0x000fe200078e00ff */
[----:B------:R-:W-:Y:S01]  /*0990*/  ISETP.GE.U32.AND P0, PT, R16, UR4, PT ;  /* 0x0000000410007c0c */ /* 0x000fe2000bf06070 */
[----:B------:R-:W-:Y:S02]  /*09a0*/  IMAD.MOV.U32 R61, RZ, RZ, -0x1 ;  /* 0xffffffffff3d7424 */ /* 0x000fe400078e00ff */
[----:B------:R-:W-:Y:S01]  /*09b0*/  IMAD.MOV.U32 R59, RZ, RZ, -0x1 ;  /* 0xffffffffff3b7424 */ /* 0x000fe200078e00ff */
[----:B------:R-:W-:-:S13]  /*09c0*/  ISETP.GE.U32.AND.EX P0, PT, R17, UR5, PT, P0 ;  /* 0x0000000511007c0c */ /* 0x000fda000bf06100 */
[----:B------:R-:W-:Y:S05]  /*09d0*/  @P0 BRA `(.L_x_8) ;  /* 0x0000000400280947 */ /* 0x000fea0003800000 */
[----:B------:R-:W0:Y:S01]  /*09e0*/  LDC.64 R24, c[0x0][0x628] ;  /* 0x00018a00ff187b82 */ /* 0x000e220000000a00 */
[----:B------:R-:W-:Y:S02]  /*09f0*/  IMAD.MOV.U32 R8, RZ, RZ, R16 ;  /* 0x000000ffff087224 */ /* 0x000fe400078e0010 */
[----:B------:R-:W-:-:S05]  /*0a00*/  IMAD.MOV.U32 R9, RZ, RZ, R17 ;  /* 0x000000ffff097224 */ /* 0x000fca00078e0011 */
[----:B------:R-:W1:Y:S08]  /*0a10*/  LDC R0, c[0x0][0x630] ;  /* 0x00018c00ff007b82 */ /* 0x000e700000000800 */
[----:B------:R-:W2:Y:S01]  /*0a20*/  LDC.64 R26, c[0x0][0x620] ;  /* 0x00018800ff1a7b82 */ /* 0x000ea20000000a00 */
[----:B0-----:R-:W-:-:S04]  /*0a30*/  ISETP.NE.U32.AND P0, PT, R24, RZ, PT ;  /* 0x000000ff1800720c */ /* 0x001fc80003f05070 */
[----:B------:R-:W-:-:S13]  /*0a40*/  ISETP.NE.AND.EX P0, PT, R25, RZ, PT, P0 ;  /* 0x000000ff1900720c */ /* 0x000fda0003f05300 */
[----:B-12---:R-:W-:Y:S05]  /*0a50*/  @!P0 BRA `(.L_x_9) ;  /* 0x0000000000288947 */ /* 0x006fea0003800000 */
[----:B------:R-:W0:Y:S02]  /*0a60*/  LDC R13, c[0x0][0x634] ;  /* 0x00018d00ff0d7b82 */ /* 0x000e240000000800 */
[----:B0-----:R-:W-:-:S05]  /*0a70*/  IADD3 R13, P0, R16, R13, RZ ;  /* 0x0000000d100d7210 */ /* 0x001fca0007f1e0ff */
[----:B------:R-:W-:-:S04]  /*0a80*/  IMAD.X R15, RZ, RZ, R17, P0 ;  /* 0x000000ffff0f7224 */ /* 0x000fc800000e0611 */
[----:B------:R-:W-:-:S04]  /*0a90*/  IMAD.WIDE.U32 R8, R15, R24, RZ ;  /* 0x000000180f087225 */ /* 0x000fc800078e00ff */
[----:B------:R-:W-:-:S04]  /*0aa0*/  IMAD.WIDE.U32 R10, P0, R13, R25, R8 ;  /* 0x000000190d0a7225 */ /* 0x000fc80007800008 */
[----:B------:R-:W-:-:S04]  /*0ab0*/  IMAD.WIDE.U32 R8, R13, R24, RZ ;  /* 0x000000180d087225 */ /* 0x000fc800078e00ff */
[----:B------:R-:W-:Y:S01]  /*0ac0*/  IMAD.X R13, RZ, RZ, RZ, P0 ;  /* 0x000000ffff0d7224 */ /* 0x000fe200000e06ff */
[----:B------:R-:W-:Y:S01]  /*0ad0*/  IADD3 RZ, P0, R9, R10, RZ ;  /* 0x0000000a09ff7210 */ /* 0x000fe20007f1e0ff */
[----:B------:R-:W-:-:S04]  /*0ae0*/  IMAD.MOV.U32 R12, RZ, RZ, R11 ;  /* 0x000000ffff0c7224 */ /* 0x000fc800078e000b */
[----:B------:R-:W-:-:S08]  /*0af0*/  IMAD.WIDE.U32.X R8, R15, R25, R12, P0 ;  /* 0x000000190f087225 */ /* 0x000fd000000e040c */
.L_x_9:
[----:B------:R-:W0:Y:S01]  /*0b00*/  LDC.64 R24, c[0x0][0x640] ;  /* 0x00019000ff187b82 */ /* 0x000e220000000a00 */
[-CC-:B------:R-:W-:Y:S01]  /*0b10*/  SHF.R.U64 R59, R8, R0.reuse, R9.reuse ;  /* 0x00000000083b7219 */ /* 0x180fe20000001209 */
[----:B------:R-:W-:Y:S01]  /*0b20*/  IMAD R30, R7, R21, R4 ;  /* 0x00000015071e7224 */ /* 0x000fe200078e0204 */
[----:B------:R-:W-:Y:S01]  /*0b30*/  SHF.R.U32.HI R0, RZ, R0, R9 ;  /* 0x00000000ff007219 */ /* 0x000fe20000011609 */
[----:B------:R-:W-:Y:S01]  /*0b40*/  IMAD.MOV.U32 R21, RZ, RZ, 0x1 ;  /* 0x00000001ff157424 */ /* 0x000fe200078e00ff */
[----:B------:R-:W-:-:S03]  /*0b50*/  IADD3 R5, P0, RZ, -R59, RZ ;  /* 0x8000003bff057210 */ /* 0x000fc60007f1e0ff */
[----:B------:R-:W1:Y:S02]  /*0b60*/  LDC R6, c[0x0][0x618] ;  /* 0x00018600ff067b82 */ /* 0x000e640000000800 */
[----:B------:R-:W-:-:S04]  /*0b70*/  IMAD.X R9, RZ, RZ, ~R0, P0 ;  /* 0x000000ffff097224 */ /* 0x000fc800000e0e00 */
[-C--:B------:R-:W-:Y:S02]  /*0b80*/  IMAD R0, R9, R26.reuse, RZ ;  /* 0x0000001a09007224 */ /* 0x080fe400078e02ff */
[----:B------:R-:W2:Y:S01]  /*0b90*/  LDC R11, c[0x0][0x608] ;  /* 0x00018200ff0b7b82 */ /* 0x000ea20000000800 */
[----:B------:R-:W-:-:S04]  /*0ba0*/  IMAD.WIDE.U32 R8, R5, R26, R16 ;  /* 0x0000001a05087225 */ /* 0x000fc800078e0010 */
[----:B------:R-:W-:-:S03]  /*0bb0*/  IMAD R5, R5, R27, R0 ;  /* 0x0000001b05057224 */ /* 0x000fc600078e0200 */
[----:B------:R-:W3:Y:S01]  /*0bc0*/  LDC R12, c[0x0][0x658] ;  /* 0x00019600ff0c7b82 */ /* 0x000ee20000000800 */
[----:B0-----:R-:W-:Y:S01]  /*0bd0*/  ISETP.NE.U32.AND P0, PT, R24, RZ, PT ;  /* 0x000000ff1800720c */ /* 0x001fe20003f05070 */
[----:B------:R-:W-:Y:S02]  /*0be0*/  IMAD.IADD R5, R9, 0x1, R5 ;  /* 0x0000000109057824 */ /* 0x000fe400078e0205 */
[----:B------:R-:W-:Y:S01]  /*0bf0*/  IMAD.MOV.U32 R9, RZ, RZ, -0x1 ;  /* 0xffffffffff097424 */ /* 0x000fe200078e00ff */
[----:B------:R-:W-:-:S03]  /*0c00*/  ISETP.NE.AND.EX P0, PT, R25, RZ, PT, P0 ;  /* 0x000000ff1900720c */ /* 0x000fc60003f05300 */
[----:B------:R-:W0:Y:S01]  /*0c10*/  LDC R15, c[0x0][0x600] ;  /* 0x00018000ff0f7b82 */ /* 0x000e220000000800 */
[-CC-:B-1----:R-:W-:Y:S02]  /*0c20*/  SHF.R.U64 R13, R8, R6.reuse, R5.reuse ;  /* 0x00000006080d7219 */ /* 0x182fe40000001205 */
[----:B------:R-:W-:-:S05]  /*0c30*/  SHF.R.U32.HI R0, RZ, R6, R5 ;  /* 0x00000006ff007219 */ /* 0x000fca0000011605 */
[----:B------:R-:W1:Y:S01]  /*0c40*/  LDC R14, c[0x0][0x648] ;  /* 0x00019200ff0e7b82 */ /* 0x000e620000000800 */
[-CC-:B--2---:R-:W-:Y:S02]  /*0c50*/  SHF.R.U64 R27, R13, R11.reuse, R0.reuse ;  /* 0x0000000b0d1b7219 */ /* 0x184fe40000001200 */
[----:B------:R-:W-:-:S05]  /*0c60*/  SHF.R.U32.HI R5, RZ, R11, R0 ;  /* 0x0000000bff057219 */ /* 0x000fca0000011600 */
[----:B------:R-:W2:Y:S01]  /*0c70*/  LDC R20, c[0x0][0x638] ;  /* 0x00018e00ff147b82 */ /* 0x000ea20000000800 */
[-CC-:B---3--:R-:W-:Y:S02]  /*0c80*/  SHF.R.U64 R28, R27, R12.reuse, R5.reuse ;  /* 0x0000000c1b1c7219 */ /* 0x188fe40000001205 */
[-C--:B------:R-:W-:Y:S02]  /*0c90*/  SHF.L.U32 R0, R9, R12.reuse, RZ ;  /* 0x0000000c09007219 */ /* 0x080fe400000006ff */
[----:B------:R-:W-:Y:S01]  /*0ca0*/  SHF.R.U32.HI R5, RZ, R12, R5 ;  /* 0x0000000cff057219 */ /* 0x000fe20000011605 */
[----:B------:R-:W-:Y:S01]  /*0cb0*/  IMAD.MOV.U32 R4, RZ, RZ, R28 ;  /* 0x000000ffff047224 */ /* 0x000fe200078e001c */
[----:B------:R-:W-:Y:S01]  /*0cc0*/  LOP3.LUT R10, RZ, R0, RZ, 0x33, !PT ;  /* 0x00000000ff0a7212 */ /* 0x000fe200078e33ff */
[----:B------:R-:W3:Y:S01]  /*0cd0*/  LDC R26, c[0x0][0x610] ;  /* 0x00018400ff1a7b82 */ /* 0x000ee20000000800 */
[----:B------:R-:W-:Y:S05]  /*0ce0*/  @!P0 BRA `(.L_x_10) ;  /* 0x0000000000288947 */ /* 0x000fea0003800000 */
[----:B------:R-:W4:Y:S02]  /*0cf0*/  LDC R9, c[0x0][0x64c] ;  /* 0x00019300ff097b82 */ /* 0x000f240000000800 */
[----:B----4-:R-:W-:-:S05]  /*0d00*/  IADD3 R9, P0, R28, R9, RZ ;  /* 0x000000091c097210 */ /* 0x010fca0007f1e0ff */
        /* <DEDUP_REMOVED lines=8> */
.L_x_10:
[----:B-1----:R-:W-:Y:S01]  /*0d90*/  SHF.R.U64 R4, R4, R14, R5 ;  /* 0x0000000e04047219 */ /* 0x002fe20000001205 */
[----:B0-----:R-:W-:Y:S01]  /*0da0*/  VIADD R6, R15, 0xffffffff ;  /* 0xffffffff0f067836 */ /* 0x001fe20000000000 */
[----:B------:R-:W-:Y:S02]  /*0db0*/  SHF.L.U32 R0, R21, R12, RZ ;  /* 0x0000000c15007219 */ /* 0x000fe400000006ff */
[----:B------:R-:W-:Y:S01]  /*0dc0*/  LOP3.LUT R5, R27, R10, RZ, 0xc0, !PT ;  /* 0x0000000a1b057212 */ /* 0x000fe200078ec0ff */
[----:B------:R-:W-:Y:S01]  /*0dd0*/  IMAD.MOV R7, RZ, RZ, -R4 ;  /* 0x000000ffff077224 */ /* 0x000fe200078e0a04 */
[----:B------:R-:W-:Y:S02]  /*0de0*/  SEL R3, R3, R30, !P1 ;  /* 0x0000001e03037207 */ /* 0x000fe40004800000 */
[----:B------:R-:W-:Y:S01]  /*0df0*/  LOP3.LUT R6, R13, R6, RZ, 0xc0, !PT ;  /* 0x000000060d067212 */ /* 0x000fe200078ec0ff */
[----:B------:R-:W-:Y:S02]  /*0e00*/  IMAD R4, R0, R4, R5 ;  /* 0x0000000400047224 */ /* 0x000fe400078e0205 */
[----:B--2---:R-:W-:-:S02]  /*0e10*/  IMAD R0, R7, R20, R28 ;  /* 0x0000001407007224 */ /* 0x004fc400078e021c */
[----:B---3--:R-:W-:Y:S02]  /*0e20*/  IMAD R3, R4, R26, R3 ;  /* 0x0000001a04037224 */ /* 0x008fe400078e0203 */
[----:B------:R-:W-:Y:S02]  /*0e30*/  IMAD R60, R0, R15, R6 ;  /* 0x0000000f003c7224 */ /* 0x000fe400078e0206 */
[----:B------:R-:W-:-:S03]  /*0e40*/  IMAD.MOV.U32 R4, RZ, RZ, 0x1 ;  /* 0x00000001ff047424 */ /* 0x000fc600078e00ff */
[----:B------:R-:W-:Y:S02]  /*0e50*/  SEL R61, R60, R3, !P1 ;  /* 0x000000033c3d7207 */ /* 0x000fe40004800000 */
[----:B------:R-:W-:Y:S02]  /*0e60*/  PRMT R0, R4, 0x7610, R0 ;  /* 0x0000761004007816 */ /* 0x000fe40000000000 */
[----:B------:R-:W-:-:S07]  /*0e70*/  SEL R60, R3, R60, !P1 ;  /* 0x0000003c033c7207 */ /* 0x000fce0004800000 */
.L_x_8:
[----:B------:R-:W-:-:S08]  /*0e80*/  NOP ;  /* 0x0000000000007918 */ /* 0x000fd00000000000 */
[----:B------:R-:W0:Y:S02]  /*0e90*/  USETMAXREG.TRY_ALLOC.CTAPOOL UP0, 0xe8 ;  /* 0x000000e8000079c8 */ /* 0x000e240008000600 */
[----:B0-----:R-:W-:-:S13]  /*0ea0*/  PLOP3.LUT P0, PT, PT, PT, UP0, 0x80, 0x0 ;  /* 0x000000000000781c */ /* 0x001fda0003f0f008 */
[----:B------:R-:W-:Y:S05]  /*0eb0*/  @!P0 BRA `(.L_x_8) ;  /* 0xfffffffc00f08947 */ /* 0x000fea000383ffff */
[----:B------:R-:W-:Y:S01]  /*0ec0*/  ULDC.64 UR4, c[0x0][0x598] ;  /* 0x0001660000047ab9 */ /* 0x000fe20000000a00 */
[----:B------:R-:W-:Y:S01]  /*0ed0*/  ULDC.64 UR36, c[0x0][0x208] ;  /* 0x0000820000247ab9 */ /* 0x000fe20000000a00 */
[----:B------:R-:W-:-:S04]  /*0ee0*/  ISETP.NE.U32.AND P0, PT, RZ, UR4, PT ;  /* 0x00000004ff007c0c */ /* 0x000fc8000bf05070 */
[----:B------:R-:W-:-:S13]  /*0ef0*/  ISETP.NE.AND.EX P0, PT, RZ, UR5, PT, P0 ;  /* 0x00000005ff007c0c */ /* 0x000fda000bf05300 */
[----:B------:R-:W-:Y:S05]  /*0f00*/  @!P0 BRA `(.L_x_11) ;  /* 0x00000000001c8947 */ /* 0x000fea0003800000 */
[----:B------:R-:W0:Y:S02]  /*0f10*/  LDC.64 R4, c[0x0][0x598] ;  /* 0x00016600ff047b82 */ /* 0x000e240000000a00 */
[----:B0-----:R-:W2:Y:S02]  /*0f20*/  LDG.E.64 R4, desc[UR36][R4.64] ;  /* 0x0000002404047981 */ /* 0x001ea4000c1e1b00 */
[----:B--2---:R-:W-:-:S04]  /*0f30*/  ISETP.NE.U32.AND P0, PT, R4, RZ, PT ;  /* 0x000000ff0400720c */ /* 0x004fc80003f05070 */
[----:B------:R-:W-:-:S13]  /*0f40*/  ISETP.NE.AND.EX P0, PT, R5, RZ, PT, P0 ;  /* 0x000000ff0500720c */ /* 0x000fda0003f05300 */
[----:B------:R-:W-:Y:S05]  /*0f50*/  @!P0 BRA `(.L_x_11) ;  /* 0x0000000000088947 */ /* 0x000fea0003800000 */
[----:B------:R0:W5:Y:S01]  /*0f60*/  LD.E R56, desc[UR36][R4.64] ;  /* 0x0000002404387980 */ /* 0x000162000c101900 */
[----:B------:R-:W-:Y:S05]  /*0f70*/  BRA `(.L_x_12) ;  /* 0x0000000000247947 */ /* 0x000fea0003800000 */
.L_x_11:
[----:B------:R-:W-:Y:S02]  /*0f80*/  ULDC.64 UR4, c[0x0][0x588] ;  /* 0x0001620000047ab9 */ /* 0x000fe40000000a00 */
[----:B------:R-:W-:-:S04]  /*0f90*/  ISETP.NE.U32.AND P0, PT, RZ, UR4, PT ;  /* 0x00000004ff007c0c */ /* 0x000fc8000bf05070 */
[----:B------:R-:W-:-:S13]  /*0fa0*/  ISETP.NE.AND.EX P0, PT, RZ, UR5, PT, P0 ;  /* 0x00000005ff007c0c */ /* 0x000fda000bf05300 */
[----:B------:R-:W-:Y:S05]  /*0fb0*/  @!P0 BRA `(.L_x_13) ;  /* 0x00000000000c8947 */ /* 0x000fea0003800000 */
[----:B------:R-:W0:Y:S02]  /*0fc0*/  LDC.64 R56, c[0x0][0x588] ;  /* 0x00016200ff387b82 */ /* 0x000e240000000a00 */
[----:B0-----:R1:W5:Y:S01]  /*0fd0*/  LDG.E R56, desc[UR36][R56.64] ;  /* 0x0000002438387981 */ /* 0x001362000c1e1900 */
[----:B------:R-:W-:Y:S05]  /*0fe0*/  BRA `(.L_x_12) ;  /* 0x0000000000087947 */ /* 0x000fea0003800000 */
.L_x_13:
[----:B------:R-:W-:Y:S02]  /*0ff0*/  ULDC UR4, c[0x0][0x580] ;  /* 0x0001600000047ab9 */ /* 0x000fe40000000800 */
[----:B------:R-:W-:-:S07]  /*1000*/  IMAD.U32 R56, RZ, RZ, UR4 ;  /* 0x00000004ff387e24 */ /* 0x000fce000f8e00ff */
.L_x_12:
[----:B------:R-:W-:Y:S02]  /*1010*/  ULDC.64 UR4, c[0x0][0x5a0] ;  /* 0x0001680000047ab9 */ /* 0x000fe40000000a00 */
[----:B------:R-:W-:-:S04]  /*1020*/  ISETP.NE.U32.AND P0, PT, RZ, UR4, PT ;  /* 0x00000004ff007c0c */ /* 0x000fc8000bf05070 */
[----:B------:R-:W-:-:S13]  /*1030*/  ISETP.NE.AND.EX P0, PT, RZ, UR5, PT, P0 ;  /* 0x00000005ff007c0c */ /* 0x000fda000bf05300 */
[----:B------:R-:W-:Y:S05]  /*1040*/  @!P0 BRA `(.L_x_14) ;  /* 0x00000000001c8947 */ /* 0x000fea0003800000 */
[----:B0-----:R-:W0:Y:S02]  /*1050*/  LDC.64 R4, c[0x0][0x5a0] ;  /* 0x00016800ff047b82 */ /* 0x001e240000000a00 */
[----:B0-----:R-:W2:Y:S02]  /*1060*/  LDG.E.64 R4, desc[UR36][R4.64] ;  /* 0x0000002404047981 */ /* 0x001ea4000c1e1b00 */
[----:B--2---:R-:W-:-:S04]  /*1070*/  ISETP.NE.U32.AND P0, PT, R4, RZ, PT ;  /* 0x000000ff0400720c */ /* 0x004fc80003f05070 */
[----:B------:R-:W-:-:S13]  /*1080*/  ISETP.NE.AND.EX P0, PT, R5, RZ, PT, P0 ;  /* 0x000000ff0500720c */ /* 0x000fda0003f05300 */
[----:B------:R-:W-:Y:S05]  /*1090*/  @!P0 BRA `(.L_x_14) ;  /* 0x0000000000088947 */ /* 0x000fea0003800000 */
[----:B-1----:R0:W5:Y:S01]  /*10a0*/  LD.E R57, desc[UR36][R4.64] ;  /* 0x0000002404397980 */ /* 0x002162000c101900 */
[----:B------:R-:W-:Y:S05]  /*10b0*/  BRA `(.L_x_15) ;  /* 0x0000000000247947 */ /* 0x000fea0003800000 */
.L_x_14:
[----:B------:R-:W-:Y:S02]  /*10c0*/  ULDC.64 UR4, c[0x0][0x590] ;  /* 0x0001640000047ab9 */ /* 0x000fe40000000a00 */
[----:B------:R-:W-:-:S04]  /*10d0*/  ISETP.NE.U32.AND P0, PT, RZ, UR4, PT ;  /* 0x00000004ff007c0c */ /* 0x000fc8000bf05070 */
[----:B------:R-:W-:-:S13]  /*10e0*/  ISETP.NE.AND.EX P0, PT, RZ, UR5, PT, P0 ;  /* 0x00000005ff007c0c */ /* 0x000fda000bf05300 */
[----:B------:R-:W-:Y:S05]  /*10f0*/  @!P0 BRA `(.L_x_16) ;  /* 0x00000000000c8947 */ /* 0x000fea0003800000 */
[----:B0-----:R-:W1:Y:S02]  /*1100*/  LDC.64 R4, c[0x0][0x590] ;  /* 0x00016400ff047b82 */ /* 0x001e640000000a00 */
[----:B-1----:R1:W5:Y:S01]  /*1110*/  LDG.E R57, desc[UR36][R4.64] ;  /* 0x0000002404397981 */ /* 0x002362000c1e1900 */
[----:B------:R-:W-:Y:S05]  /*1120*/  BRA `(.L_x_15) ;  /* 0x0000000000087947 */ /* 0x000fea0003800000 */
.L_x_16:
[----:B------:R-:W-:Y:S02]  /*1130*/  ULDC UR4, c[0x0][0x584] ;  /* 0x0001610000047ab9 */ /* 0x000fe40000000800 */
[----:B-1----:R-:W-:-:S07]  /*1140*/  IMAD.U32 R57, RZ, RZ, UR4 ;  /* 0x00000004ff397e24 */ /* 0x002fce000f8e00ff */
.L_x_15:
[----:B------:R-:W-:-:S13]  /*1150*/  LOP3.LUT P0, RZ, R0, 0xff, RZ, 0xc0, !PT ;  /* 0x000000ff00ff7812 */ /* 0x000fda000780c0ff */
[----:B------:R-:W-:Y:S05]  /*1160*/  @!P0 EXIT ;  /* 0x000000000000894d */ /* 0x000fea0003800000 */
[----:B------:R-:W-:Y:S01]  /*1170*/  ULDC UR4, c[0x0][0x28c] ;  /* 0x0000a30000047ab9 */ /* 0x000fe20000000800 */
[----:B------:R-:W-:Y:S01]  /*1180*/  LOP3.LUT R58, R19, 0x1, RZ, 0xfc, !PT ;  /* 0x00000001133a7812 */ /* 0x000fe200078efcff */
[----:B------:R-:W-:Y:S01]  /*1190*/  UIADD3 UR4, UR4, 0x1f, URZ ;  /* 0x0000001f04047890 */ /* 0x000fe2000fffe03f */
[----:B------:R-:W-:Y:S01]  /*11a0*/  UMOV UR38, URZ ;  /* 0x0000003f00267c82 */ /* 0x000fe20008000000 */
[----:B------:R-:W-:Y:S02]  /*11b0*/  UMOV UR39, URZ ;  /* 0x0000003f00277c82 */ /* 0x000fe40008000000 */
[----:B------:R-:W-:-:S04]  /*11c0*/  USHF.R.S32.HI UR5, URZ, 0x1f, UR4 ;  /* 0x0000001f3f057899 */ /* 0x000fc80008011404 */
[----:B------:R-:W-:-:S04]  /*11d0*/  ULEA.HI UR5, UR5, UR4, URZ, 0x5 ;  /* 0x0000000405057291 */ /* 0x000fc8000f8f283f */
[----:B------:R-:W-:-:S12]  /*11e0*/  USHF.R.S32.HI UR40, URZ, 0x5, UR5 ;  /* 0x000000053f287899 */ /* 0x000fd80008011405 */
.L_x_98:
[----:B------:R-:W-:Y:S01]  /*11f0*/  LOP3.LUT R0, R18, 0x80, RZ, 0xc0, !PT ;  /* 0x0000008012007812 */ /* 0x000fe200078ec0ff */
[----:B--2---:R-:W2:Y:S01]  /*1200*/  S2UR UR7, SR_CgaCtaId ;  /* 0x00000000000779c3 */ /* 0x004ea20000008800 */
[----:B------:R-:W-:Y:S02]  /*1210*/  UMOV UR6, 0x400 ;  /* 0x0000040000067882 */ /* 0x000fe40000000000 */
[----:B------:R-:W-:-:S06]  /*1220*/  SHF.R.U32.HI R0, RZ, 0x7, R0 ;  /* 0x00000007ff007819 */ /* 0x000fcc0000011600 */
[----:B---3--:R-:W3:Y:S01]  /*1230*/  SHFL.IDX PT, R0, R0, RZ, 0x1f ;  /* 0x00001fff00007589 */ /* 0x008ee200000e0000 */
[----:B--2---:R-:W-:Y:S01]  /*1240*/  ULEA UR6, UR7, UR6, 0x18 ;  /* 0x0000000607067291 */ /* 0x004fe2000f8ec03f */
[----:B---3--:R-:W-:-:S13]  /*1250*/  R2UR UR4, R0 ;  /* 0x00000000000472ca */ /* 0x008fda00000e0000 */
[----:B------:R-:W-:-:S04]  /*1260*/  ULEA.HI UR5, UR4, UR4, URZ, 0x1 ;  /* 0x0000000404057291 */ /* 0x000fc8000f8f083f */
[----:B------:R-:W-:-:S04]  /*1270*/  ULOP3.LUT UR5, UR5, 0xffffe, URZ, 0xc0, !UPT ;  /* 0x000ffffe05057892 */ /* 0x000fc8000f8ec03f */
[----:B------:R-:W-:-:S03]  /*1280*/  UIADD3 UR5, UR4, -UR5, URZ ;  /* 0x8000000504057290 */ /* 0x000fc6000fffe03f */
[----:B------:R-:W-:Y:S01]  /*1290*/  ULDC UR4, c[0x0][0x28c] ;  /* 0x0000a30000047ab9 */ /* 0x000fe20000000800 */
[----:B------:R-:W-:Y:S01]  /*12a0*/  ULEA UR5, UR5, UR6, 0xc ;  /* 0x0000000605057291 */ /* 0x000fe2000f8e603f */
[----:B------:R-:W-:-:S03]  /*12b0*/  ISETP.LT.AND P0, PT, RZ, UR4, PT ;  /* 0x00000004ff007c0c */ /* 0x000fc6000bf01270 */
[----:B------:R-:W-:-:S04]  /*12c0*/  UIADD3 UR5, UR5, 0x100, URZ ;  /* 0x0000010005057890 */ /* 0x000fc8000fffe03f */
[----:B------:R-:W-:-:S04]  /*12d0*/  USHF.R.U32.HI UR5, URZ, 0x4, UR5 ;  /* 0x000000043f057899 */ /* 0x000fc80008011605 */
[----:B------:R-:W-:Y:S02]  /*12e0*/  ULOP3.LUT UR41, UR5, 0x3fff, URZ, 0xc0, !UPT ;  /* 0x00003fff05297892 */ /* 0x000fe4000f8ec03f */
[----:B-1--45:R-:W-:Y:S10]  /*12f0*/  @P0 BRA `(.L_x_17) ;  /* 0x0000000000400947 */ /* 0x032ff40003800000 */
[----:B------:R-:W-:Y:S01]  /*1300*/  MOV R0, 0x0 ;  /* 0x0000000000007802 */ /* 0x000fe20000000f00 */
[----:B------:R-:W-:Y:S01]  /*1310*/  ULDC.64 UR4, c[0x4][0x68] ;  /* 0x01001a0000047ab9 */ /* 0x000fe20000000a00 */
[----:B------:R-:W-:Y:S01]  /*1320*/  ULDC.64 UR6, c[0x4][0x8] ;  /* 0x0100020000067ab9 */ /* 0x000fe20000000a00 */
[----:B01----:R-:W-:Y:S01]  /*1330*/  IMAD.U32 R4, RZ, RZ, UR4 ;  /* 0x00000004ff047e24 */ /* 0x003fe2000f8e00ff */
[----:B------:R0:W1:Y:S01]  /*1340*/  LDC.64 R14, c[0x4][R0] ;  /* 0x01000000000e7b82 */ /* 0x0000620000000a00 */
[----:B------:R-:W-:Y:S01]  /*1350*/  IMAD.U32 R5, RZ, RZ, UR5 ;  /* 0x00000005ff057e24 */ /* 0x000fe2000f8e00ff */
[----:B------:R-:W-:Y:S01]  /*1360*/  ULDC.64 UR4, c[0x4][0x70] ;  /* 0x01001c0000047ab9 */ /* 0x000fe20000000a00 */
[----:B------:R-:W-:Y:S02]  /*1370*/  IMAD.U32 R10, RZ, RZ, UR6 ;  /* 0x00000006ff0a7e24 */ /* 0x000fe4000f8e00ff */
[----:B------:R-:W-:Y:S02]  /*1380*/  IMAD.U32 R6, RZ, RZ, UR4 ;  /* 0x00000004ff067e24 */ /* 0x000fe4000f8e00ff */
[----:B------:R-:W-:-:S02]  /*1390*/  IMAD.U32 R7, RZ, RZ, UR5 ;  /* 0x00000005ff077e24 */ /* 0x000fc4000f8e00ff */
[----:B------:R-:W-:Y:S02]  /*13a0*/  IMAD.U32 R11, RZ, RZ, UR7 ;  /* 0x00000007ff0b7e24 */ /* 0x000fe4000f8e00ff */
[----:B------:R-:W-:Y:S02]  /*13b0*/  IMAD.MOV.U32 R8, RZ, RZ, 0x1e1 ;  /* 0x000001e1ff087424 */ /* 0x000fe400078e00ff */
[----:B------:R-:W-:Y:S02]  /*13c0*/  IMAD.MOV.U32 R12, RZ, RZ, 0x1 ;  /* 0x00000001ff0c7424 */ /* 0x000fe400078e00ff */
[----:B0-----:R-:W-:-:S07]  /*13d0*/  IMAD.MOV.U32 R13, RZ, RZ, RZ ;  /* 0x000000ffff0d7224 */ /* 0x001fce00078e00ff */
[----:B------:R-:W-:-:S07]  /*13e0*/  LEPC R20, `(.L_x_17) ;  /* 0x000000001014794e */ /* 0x000fce0000000000 */
[----:B-1---5:R-:W-:Y:S05]  /*13f0*/  CALL.ABS.NOINC R14 ;  /* 0x000000000e007343 */ /* 0x022fea0003c00000 */
.L_x_17:
[----:B------:R-:W-:-:S13]  /*1400*/  ISETP.NE.AND P0, PT, R58, 0x3, PT ;  /* 0x000000033a00780c */ /* 0x000fda0003f05270 */
[----:B------:R-:W-:Y:S05]  /*1410*/  @!P0 BRA `(.L_x_18) ;  /* 0x0000000000048947 */ /* 0x000fea0003800000 */
[----:B------:R-:W-:Y:S01]  /*1420*/  BPT.TRAP 0x1 ;  /* 0x000000040000795c */ /* 0x000fe20000300000 */
.L_x_18:
[----:B------:R-:W2:Y:S01]  /*1430*/  S2UR UR5, SR_CgaCtaId ;  /* 0x00000000000579c3 */ /* 0x000ea20000008800 */
[----:B------:R-:W-:Y:S01]  /*1440*/  UMOV UR4, 0x400 ;  /* 0x0000040000047882 */ /* 0x000fe20000000000 */
[----:B------:R-:W-:Y:S02]  /*1450*/  IMAD.U32 R0, RZ, RZ, UR38 ;  /* 0x00000026ff007e24 */ /* 0x000fe4000f8e00ff */
[----:B------:R-:W-:-:S03]  /*1460*/  IMAD.U32 R3, RZ, RZ, UR39 ;  /* 0x00000027ff037e24 */ /* 0x000fc6000f8e00ff */
[----:B------:R-:W-:Y:S01]  /*1470*/  SHF.L.U32 R0, R0, 0x1f, RZ ;  /* 0x0000001f00007819 */ /* 0x000fe200000006ff */
[----:B--2---:R-:W-:-:S06]  /*1480*/  ULEA UR4, UR5, UR4, 0x18 ;  /* 0x0000000405047291 */ /* 0x004fcc000f8ec03f */
[----:B------:R-:W-:-:S04]  /*1490*/  IMAD.U32 R6, RZ, RZ, UR4 ;  /* 0x00000004ff067e24 */ /* 0x000fc8000f8e00ff */
[----:B------:R-:W-:-:S04]  /*14a0*/  IMAD R3, R3, 0x8, R6 ;  /* 0x0000000803037824 */ /* 0x000fc800078e0206 */
[----:B------:R2:W3:Y:S01]  /*14b0*/  SYNCS.PHASECHK.TRANS64.TRYWAIT P1, [R3+URZ], R0 ;  /* 0x00000000030075a7 */ /* 0x0004e2000802017f */
[----:B------:R-:W-:Y:S05]  /*14c0*/  @!P0 BRA `(.L_x_19) ;  /* 0x0000000000048947 */ /* 0x000fea0003800000 */
[----:B------:R-:W-:Y:S01]  /*14d0*/  BPT.TRAP 0x1 ;  /* 0x000000040000795c */ /* 0x000fe20000300000 */
.L_x_19:
[----:B---3--:R-:W-:Y:S05]  /*14e0*/  @P1 BRA `(.L_x_20) ;  /* 0x0000000000081947 */ /* 0x008fea0003800000 */
[----:B------:R-:W3:Y:S02]  /*14f0*/  SYNCS.PHASECHK.TRANS64.TRYWAIT P1, [R3+URZ], R0 ;  /* 0x00000000030075a7 */ /* 0x000ee4000802017f */
[----:B---3--:R-:W-:Y:S05]  /*1500*/  @!P1 BRA `(.L_x_21) ;  /* 0x0000004800489947 */ /* 0x008fea0003800000 */
.L_x_20:
[----:B------:R-:W-:-:S04]  /*1510*/  UISETP.LT.AND UP0, UPT, UR40, 0x1, UPT ;  /* 0x000000012800788c */ /* 0x000fc8000bf01270 */
[----:B------:R-:W-:-:S06]  /*1520*/  USEL UR4, UR40, 0x1, UP0 ;  /* 0x0000000128047887 */ /* 0x000fcc0008000000 */
[----:B--23--:R-:W-:Y:S01]  /*1530*/  IMAD.U32 R0, RZ, RZ, UR4 ;  /* 0x00000004ff007e24 */ /* 0x00cfe2000f8e00ff */
[----:B------:R-:W-:Y:S05]  /*1540*/  WARPSYNC.ALL ;  /* 0x0000000000007948 */ /* 0x000fea0003800000 */
[----:B------:R-:W-:-:S04]  /*1550*/  IADD3 R0, -R0, UR40, RZ ;  /* 0x0000002800007c10 */ /* 0x000fc8000fffe1ff */
[----:B------:R-:W-:Y:S02]  /*1560*/  ISETP.GE.AND P1, PT, R0, 0x1, PT ;  /* 0x000000010000780c */ /* 0x000fe40003f26270 */
[----:B------:R-:W-:Y:S01]  /*1570*/  R2UR UR4, R6 ;  /* 0x00000000060472ca */ /* 0x000fe200000e0000 */
[----:B------:R-:W-:Y:S01]  /*1580*/  ULOP3.LUT UR41, UR41, 0x10000, URZ, 0xfc, !UPT ;  /* 0x0001000029297892 */ /* 0x000fe2000f8efc3f */
[----:B------:R-:W-:Y:S01]  /*1590*/  WARPGROUP.ARRIVE ;  /* 0x00000000000079c5 */ /* 0x000fe20000000000 */
[----:B------:R-:W-:Y:S01]  /*15a0*/  UMOV UR5, 0x80000020 ;  /* 0x8000002000057882 */ /* 0x000fe20000000000 */
[----:B------:R-:W-:-:S09]  /*15b0*/  UMOV UR7, 0x80000020 ;  /* 0x8000002000077882 */ /* 0x000fd20000000000 */
[----:B------:R-:W-:-:S04]  /*15c0*/  UIADD3 UR4, UR4, 0x8100, URZ ;  /* 0x0000810004047890 */ /* 0x000fc8000fffe03f */
[----:B------:R-:W-:-:S04]  /*15d0*/  USHF.R.U32.HI UR4, URZ, 0x4, UR4 ;  /* 0x000000043f047899 */ /* 0x000fc80008011604 */
[----:B------:R-:W-:-:S04]  /*15e0*/  ULOP3.LUT UR4, UR4, 0x3fff, URZ, 0xc0, !UPT ;  /* 0x00003fff04047892 */ /* 0x000fc8000f8ec03f */
[----:B------:R-:W-:Y:S02]  /*15f0*/  ULOP3.LUT UR9, UR4, 0x10000, URZ, 0xfc, !UPT ;  /* 0x0001000004097892 */ /* 0x000fe4000f8efc3f */
[----:B------:R-:W-:Y:S02]  /*1600*/  ULEA UR4, UR39, UR41, 0x9 ;  /* 0x0000002927047291 */ /* 0x000fe4000f8e483f */
[----:B------:R-:W-:-:S09]  /*1610*/  ULEA UR6, UR39, UR9, 0x8 ;  /* 0x0000000927067291 */ /* 0x000fd2000f8e403f */
[----:B------:R-:W-:Y:S01]  /*1620*/  HGMMA.64x64x16.F32 R24, gdesc[UR4], RZ, !UPT, gsb0 ;  /* 0x00e00000041879f0 */ /* 0x000fe2000c0008ff */
[----:B------:R-:W-:Y:S02]  /*1630*/  UIADD3 UR4, UR4, 0x2, URZ ;  /* 0x0000000204047890 */ /* 0x000fe4000fffe03f */
[----:B------:R-:W-:Y:S01]  /*1640*/  UIADD3 UR6, UR6, 0x2, URZ ;  /* 0x0000000206067890 */ /* 0x000fe2000fffe03f */
[----:B------:R-:W-:Y:S01]  /*1650*/  UMOV UR5, 0x80000020 ;  /* 0x8000002000057882 */ /* 0x000fe20000000000 */
[----:B------:R-:W-:Y:S01]  /*1660*/  UMOV UR7, 0x80000020 ;  /* 0x8000002000077882 */ /* 0x000fe20000000000 */
[----:B------:R-:W-:Y:S02]  /*1670*/  WARPGROUP.DEPBAR.LE gsb0, 0x0 ;  /* 0x00008000000079c5 */ /* 0x000fe40000010000 */
[----:B------:R-:W-:-:S06]  /*1680*/  WARPGROUP.ARRIVE ;  /* 0x00000000000079c5 */ /* 0x000fcc0000000000 */
[----:B------:R-:W-:Y:S03]  /*1690*/  HGMMA.64x64x16.F32 R24, gdesc[UR4], R24, gsb0 ;  /* 0x00e00000041879f0 */ /* 0x000fe60008000818 */
[----:B------:R-:W-:Y:S02]  /*16a0*/  WARPGROUP.DEPBAR.LE gsb0, 0x0 ;  /* 0x00008000000079c5 */ /* 0x000fe40000010000 */
[----:B------:R-:W-:Y:S05]  /*16b0*/  @!P1 BRA `(.L_x_22) ;  /* 0x0000000000e49947 */ /* 0x000fea0003800000 */
[----:B------:R-:W-:Y:S02]  /*16c0*/  UIADD3 UR4, UR39, 0x1, URZ ;  /* 0x0000000127047890 */ /* 0x000fe4000fffe03f */
[----:B------:R-:W-:Y:S02]  /*16d0*/  IMAD.U32 R3, RZ, RZ, UR39 ;  /* 0x00000027ff037e24 */ /* 0x000fe4000f8e00ff */
[----:B------:R-:W-:-:S04]  /*16e0*/  UISETP.NE.AND UP0, UPT, UR4, 0x4, UPT ;  /* 0x000000040400788c */ /* 0x000fc8000bf05270 */
[----:B------:R-:W-:Y:S02]  /*16f0*/  USEL UR5, URZ, 0x1, UP0 ;  /* 0x000000013f057887 */ /* 0x000fe40008000000 */
[----:B------:R-:W-:Y:S02]  /*1700*/  USEL UR8, UR4, URZ, UP0 ;  /* 0x0000003f04087287 */ /* 0x000fe40008000000 */
[----:B------:R-:W-:-:S06]  /*1710*/  ULOP3.LUT UR5, UR38, UR5, URZ, 0x3c, !UPT ;  /* 0x0000000526057292 */ /* 0x000fcc000f8e3c3f */
[----:B------:R-:W-:-:S07]  /*1720*/  IMAD.U32 R7, RZ, RZ, UR5 ;  /* 0x00000005ff077e24 */ /* 0x000fce000f8e00ff */
.L_x_29:
[----:B------:R-:W-:Y:S05]  /*1730*/  @!P0 BRA `(.L_x_23) ;  /* 0x0000000000048947 */ /* 0x000fea0003800000 */
[----:B------:R-:W-:Y:S01]  /*1740*/  BPT.TRAP 0x1 ;  /* 0x000000040000795c */ /* 0x000fe20000300000 */
.L_x_23:
[----:B------:R-:W2:Y:S01]  /*1750*/  S2UR UR5, SR_CgaCtaId ;  /* 0x00000000000579c3 */ /* 0x000ea20000008800 */
[----:B------:R-:W-:Y:S01]  /*1760*/  UMOV UR4, 0x400 ;  /* 0x0000040000047882 */ /* 0x000fe20000000000 */
[----:B01----:R-:W-:Y:S01]  /*1770*/  IMAD.U32 R5, RZ, RZ, UR8 ;  /* 0x00000008ff057e24 */ /* 0x003fe2000f8e00ff */
[----:B------:R-:W-:Y:S01]  /*1780*/  SHF.L.U32 R4, R7, 0x1f, RZ ;  /* 0x0000001f07047819 */ /* 0x000fe200000006ff */
[----:B--2---:R-:W-:-:S06]  /*1790*/  ULEA UR4, UR5, UR4, 0x18 ;  /* 0x0000000405047291 */ /* 0x004fcc000f8ec03f */
[----:B------:R-:W-:-:S04]  /*17a0*/  IMAD.U32 R6, RZ, RZ, UR4 ;  /* 0x00000004ff067e24 */ /* 0x000fc8000f8e00ff */
[----:B------:R-:W-:-:S04]  /*17b0*/  IMAD R5, R5, 0x8, R6 ;  /* 0x0000000805057824 */ /* 0x000fc800078e0206 */
[----:B------:R0:W1:Y:S01]  /*17c0*/  SYNCS.PHASECHK.TRANS64.TRYWAIT P1, [R5+URZ], R4 ;  /* 0x00000004050075a7 */ /* 0x000062000802017f */
[----:B------:R-:W-:Y:S05]  /*17d0*/  @!P0 BRA `(.L_x_24) ;  /* 0x0000000000048947 */ /* 0x000fea0003800000 */
[----:B------:R-:W-:Y:S01]  /*17e0*/  BPT.TRAP 0x1 ;  /* 0x000000040000795c */ /* 0x000fe20000300000 */
.L_x_24:
[----:B-1----:R-:W-:Y:S05]  /*17f0*/  @P1 BRA `(.L_x_25) ;  /* 0x0000000000081947 */ /* 0x002fea0003800000 */
[----:B------:R-:W1:Y:S02]  /*1800*/  SYNCS.PHASECHK.TRANS64.TRYWAIT P1, [R5+URZ], R4 ;  /* 0x00000004050075a7 */ /* 0x000e64000802017f */
[----:B-1----:R-:W-:Y:S05]  /*1810*/  @!P1 BRA `(.L_x_26) ;  /* 0x0000004400989947 */ /* 0x002fea0003800000 */
.L_x_25:
[----:B------:R-:W-:Y:S01]  /*1820*/  ULEA UR4, UR8, UR41, 0x9 ;  /* 0x0000002908047291 */ /* 0x000fe2000f8e483f */
[----:B------:R-:W-:Y:S01]  /*1830*/  WARPGROUP.ARRIVE ;  /* 0x00000000000079c5 */ /* 0x000fe20000000000 */
[----:B------:R-:W-:Y:S01]  /*1840*/  ULEA UR6, UR8, UR9, 0x8 ;  /* 0x0000000908067291 */ /* 0x000fe2000f8e403f */
[----:B------:R-:W-:Y:S01]  /*1850*/  UMOV UR5, 0x80000020 ;  /* 0x8000002000057882 */ /* 0x000fe20000000000 */
[----:B------:R-:W-:-:S07]  /*1860*/  UMOV UR7, 0x80000020 ;  /* 0x8000002000077882 */ /* 0x000fce0000000000 */
[----:B------:R-:W-:Y:S01]  /*1870*/  HGMMA.64x64x16.F32 R24, gdesc[UR4], R24, gsb0 ;  /* 0x00e00000041879f0 */ /* 0x000fe20008000818 */
        /* <DEDUP_REMOVED lines=9> */
[----:B------:R-:W-:Y:S01]  /*1910*/  BPT.TRAP 0x1 ;  /* 0x000000040000795c */ /* 0x000fe20000300000 */
.L_x_27:
[----:B------:R-:W-:-:S13]  /*1920*/  ISETP.NE.AND P1, PT, R23, RZ, PT ;  /* 0x000000ff1700720c */ /* 0x000fda0003f25270 */
[----:B01----:R-:W-:-:S04]  /*1930*/  @P1 IMAD R4, R3, 0x8, R6 ;  /* 0x0000000803041824 */ /* 0x003fc800078e0206 */
[----:B------:R-:W-:-:S05]  /*1940*/  @P1 VIADD R5, R4, 0x20 ;  /* 0x0000002004051836 */ /* 0x000fca0000000000 */
[----:B------:R-:W-:-:S04]  /*1950*/  @P1 PRMT R5, R22, 0x654, R5 ;  /* 0x0000065416051816 */ /* 0x000fc80000000005 */
[----:B------:R0:W-:Y:S01]  /*1960*/  @P1 SYNCS.ARRIVE.TRANS64.RED.A1T0 RZ, [R5+URZ], RZ ;  /* 0x000000ff05ff19a7 */ /* 0x0001e2000810043f */
[----:B------:R-:W-:-:S13]  /*1970*/  ISETP.GT.U32.AND P1, PT, R19, 0x1, PT ;  /* 0x000000011300780c */ /* 0x000fda0003f24070 */
[----:B0-----:R-:W-:Y:S05]  /*1980*/  @P1 BRA `(.L_x_28) ;  /* 0x0000000000041947 */ /* 0x001fea0003800000 */
[----:B------:R-:W-:Y:S01]  /*1990*/  BPT.TRAP 0x1 ;  /* 0x000000040000795c */ /* 0x000fe20000300000 */
.L_x_28:
[----:B------:R-:W-:Y:S01]  /*19a0*/  UIADD3 UR8, UR8, 0x1, URZ ;  /* 0x0000000108087890 */ /* 0x000fe2000fffe03f */
[C---:B------:R-:W-:Y:S01]  /*19b0*/  ISETP.GT.AND P2, PT, R0.reuse, 0x1, PT ;  /* 0x000000010000780c */ /* 0x040fe20003f44270 */
[----:B------:R-:W-:Y:S02]  /*19c0*/  VIADD R3, R3, 0x1 ;  /* 0x0000000103037836 */ /* 0x000fe40000000000 */
[----:B------:R-:W-:Y:S01]  /*19d0*/  UISETP.NE.AND UP0, UPT, UR8, 0x4, UPT ;  /* 0x000000040800788c */ /* 0x000fe2000bf05270 */
[----:B------:R-:W-:Y:S02]  /*19e0*/  VIADD R0, R0, 0xffffffff ;  /* 0xffffffff00007836 */ /* 0x000fe40000000000 */
[C---:B------:R-:W-:Y:S01]  /*19f0*/  ISETP.NE.AND P1, PT, R3.reuse, 0x4, PT ;  /* 0x000000040300780c */ /* 0x040fe20003f25270 */
[----:B------:R-:W-:Y:S02]  /*1a00*/  USEL UR4, URZ, 0x1, UP0 ;  /* 0x000000013f047887 */ /* 0x000fe40008000000 */
[----:B------:R-:W-:Y:S01]  /*1a10*/  USEL UR8, UR8, URZ, UP0 ;  /* 0x0000003f08087287 */ /* 0x000fe20008000000 */
[----:B------:R-:W-:-:S03]  /*1a20*/  SEL R3, R3, RZ, P1 ;  /* 0x000000ff03037207 */ /* 0x000fc60000800000 */
[----:B------:R-:W-:Y:S01]  /*1a30*/  LOP3.LUT R7, R7, UR4, RZ, 0x3c, !PT ;  /* 0x0000000407077c12 */ /* 0x000fe2000f8e3cff */
[----:B------:R-:W-:Y:S07]  /*1a40*/  @P2 BRA `(.L_x_29) ;  /* 0xfffffffc00382947 */ /* 0x000fee000383ffff */
.L_x_22:
[----:B------:R-:W2:Y:S02]  /*1a50*/  LDC R0, c[0x0][0x28c] ;  /* 0x0000a300ff007b82 */ /* 0x000ea40000000800 */
[----:B--2---:R-:W-:-:S13]  /*1a60*/  ISETP.GE.AND P1, PT, R0, 0x1, PT ;  /* 0x000000010000780c */ /* 0x004fda0003f26270 */
[----:B------:R-:W-:Y:S05]  /*1a70*/  @!P1 BRA `(.L_x_30) ;  /* 0x0000000000409947 */ /* 0x000fea0003800000 */
[----:B------:R-:W-:Y:S05]  /*1a80*/  @!P0 BRA `(.L_x_31) ;  /* 0x0000000000048947 */ /* 0x000fea0003800000 */
[----:B------:R-:W-:Y:S01]  /*1a90*/  BPT.TRAP 0x1 ;  /* 0x000000040000795c */ /* 0x000fe20000300000 */
.L_x_31:
[----:B------:R-:W-:Y:S01]  /*1aa0*/  ISETP.NE.AND P0, PT, R23, RZ, PT ;  /* 0x000000ff1700720c */ /* 0x000fe20003f05270 */
[----:B------:R-:W-:-:S12]  /*1ab0*/  UISETP.LT.AND UP1, UPT, UR40, 0x1, UPT ;  /* 0x000000012800788c */ /* 0x000fd8000bf21270 */
[----:B------:R-:W-:-:S05]  /*1ac0*/  VOTEU.ANY UP0, P0 ;  /* 0x00000000003f7886 */ /* 0x000fca0000000100 */
[----:B------:R-:W-:-:S04]  /*1ad0*/  @UP0 USEL UR4, UR40, 0x1, UP1 ;  /* 0x0000000128040887 */ /* 0x000fc80008800000 */
[----:B------:R-:W-:-:S06]  /*1ae0*/  @UP0 UIADD3 UR4, UR39, UR40, -UR4 ;  /* 0x0000002827040290 */ /* 0x000fcc000fffe804 */
[----:B------:R-:W-:-:S04]  /*1af0*/  IMAD.U32 R0, RZ, RZ, UR4 ;  /* 0x00000004ff007e24 */ /* 0x000fc8000f8e00ff */
[----:B------:R-:W-:-:S05]  /*1b00*/  @P0 IMAD.SHL.U32 R0, R0, 0x8, RZ ;  /* 0x0000000800000824 */ /* 0x000fca00078e00ff */
[----:B------:R-:W-:-:S04]  /*1b10*/  @P0 LOP3.LUT R0, R0, 0x18, RZ, 0xc0, !PT ;  /* 0x0000001800000812 */ /* 0x000fc800078ec0ff */
[----:B------:R-:W-:-:S04]  /*1b20*/  @P0 IADD3 R3, R6, 0x20, R0 ;  /* 0x0000002006030810 */ /* 0x000fc80007ffe000 */
[----:B------:R-:W-:-:S04]  /*1b30*/  @P0 PRMT R3, R22, 0x654, R3 ;  /* 0x0000065416030816 */ /* 0x000fc80000000003 */
[----:B------:R2:W-:Y:S01]  /*1b40*/  @P0 SYNCS.ARRIVE.TRANS64.RED.A1T0 RZ, [R3+URZ], RZ ;  /* 0x000000ff03ff09a7 */ /* 0x0005e2000810043f */
[----:B------:R-:W-:-:S13]  /*1b50*/  ISETP.GT.U32.AND P0, PT, R19, 0x1, PT ;  /* 0x000000011300780c */ /* 0x000fda0003f04070 */
[----:B--2---:R-:W-:Y:S05]  /*1b60*/  @P0 BRA `(.L_x_30) ;  /* 0x0000000000040947 */ /* 0x004fea0003800000 */
[----:B------:R-:W-:Y:S01]  /*1b70*/  BPT.TRAP 0x1 ;  /* 0x000000040000795c */ /* 0x000fe20000300000 */
.L_x_30:
[----:B------:R-:W2:Y:S01]  /*1b80*/  LDC R6, c[0x0][0x288] ;  /* 0x0000a200ff067b82 */ /* 0x000ea20000000800 */
[--C-:B------:R-:W-:Y:S01]  /*1b90*/  SHF.R.U32.HI R0, RZ, 0x2, R18.reuse ;  /* 0x00000002ff007819 */ /* 0x100fe20000011612 */
[----:B------:R-:W-:Y:S01]  /*1ba0*/  UIADD3 UR39, UR40, UR39, URZ ;  /* 0x0000002728277290 */ /* 0x000fe2000fffe03f */
[----:B01----:R-:W-:Y:S01]  /*1bb0*/  SHF.R.U32.HI R5, RZ, 0x7, R18 ;  /* 0x00000007ff057819 */ /* 0x003fe20000011612 */
[----:B------:R-:W-:Y:S01]  /*1bc0*/  IMAD.SHL.U32 R61, R61, 0x40, RZ ;  /* 0x000000403d3d7824 */ /* 0x000fe200078e00ff */
[----:B------:R-:W-:Y:S01]  /*1bd0*/  LOP3.LUT R3, R0, 0x7, RZ, 0xc0, !PT ;  /* 0x0000000700037812 */ /* 0x000fe200078ec0ff */
[----:B------:R-:W-:Y:S01]  /*1be0*/  USHF.R.U32.HI UR4, URZ, 0x2, UR39 ;  /* 0x000000023f047899 */ /* 0x000fe20008011627 */
[----:B------:R-:W-:Y:S01]  /*1bf0*/  LOP3.LUT R0, R5, 0x1, RZ, 0xc0, !PT ;  /* 0x0000000105007812 */ /* 0x000fe200078ec0ff */
[C---:B------:R-:W-:Y:S01]  /*1c00*/  IMAD.SHL.U32 R10, R18.reuse, 0x2, RZ ;  /* 0x00000002120a7824 */ /* 0x040fe200078e00ff */
[C---:B------:R-:W-:Y:S01]  /*1c10*/  LOP3.LUT R5, R18.reuse, 0x3, RZ, 0xc0, !PT ;  /* 0x0000000312057812 */ /* 0x040fe200078ec0ff */
[----:B------:R-:W-:Y:S01]  /*1c20*/  ULOP3.LUT UR4, UR4, 0x1, URZ, 0xc0, !UPT ;  /* 0x0000000104047892 */ /* 0x000fe2000f8ec03f */
[----:B------:R-:W-:Y:S01]  /*1c30*/  LOP3.LUT R4, R18, 0x60, RZ, 0xc0, !PT ;  /* 0x0000006012047812 */ /* 0x000fe200078ec0ff */
[----:B------:R-:W-:Y:S01]  /*1c40*/  ULDC UR8, c[0x0][0x284] ;  /* 0x0000a10000087ab9 */ /* 0x000fe20000000800 */
[----:B------:R-:W-:Y:S01]  /*1c50*/  IMAD.SHL.U32 R8, R0, 0x40, RZ ;  /* 0x0000004000087824 */ /* 0x000fe200078e00ff */
[----:B------:R-:W-:Y:S01]  /*1c60*/  UISETP.GT.U32.AND UP1, UPT, UR39, 0x3, UPT ;  /* 0x000000032700788c */ /* 0x000fe2000bf24070 */
[----:B------:R-:W-:Y:S01]  /*1c70*/  SHF.R.U32.HI R4, RZ, 0x1, R4 ;  /* 0x00000001ff047819 */ /* 0x000fe20000011604 */
[----:B------:R-:W-:Y:S01]  /*1c80*/  UISETP.NE.U32.AND UP0, UPT, UR4, 0x1, UPT ;  /* 0x000000010400788c */ /* 0x000fe2000bf05070 */
[----:B------:R-:W-:Y:S01]  /*1c90*/  SHF.R.S32.HI R15, RZ, 0x1f, R59 ;  /* 0x0000001fff0f7819 */ /* 0x000fe2000001143b */
[----:B------:R-:W-:Y:S01]  /*1ca0*/  ULDC.64 UR6, c[0x0][0x5d0] ;  /* 0x0001740000067ab9 */ /* 0x000fe20000000a00 */
[--C-:B------:R-:W-:Y:S01]  /*1cb0*/  IADD3 R7, RZ, -R4, -R3.reuse ;  /* 0x80000004ff077210 */ /* 0x100fe20007ffe803 */
[----:B------:R-:W-:Y:S01]  /*1cc0*/  UISETP.LT.U32.AND UP1, UPT, UR40, 0x4, UP1 ;  /* 0x000000042800788c */ /* 0x000fe20008f21070 */
[----:B------:R-:W-:Y:S01]  /*1cd0*/  LOP3.LUT R10, R61, 0x6, R10, 0xf8, !PT ;  /* 0x000000063d0a7812 */ /* 0x000fe200078ef80a */
[----:B------:R-:W-:Y:S01]  /*1ce0*/  UISETP.GT.U32.AND UP0, UPT, UR40, 0x3, !UP0 ;  /* 0x000000032800788c */ /* 0x000fe2000c704070 */
[----:B------:R-:W-:Y:S01]  /*1cf0*/  LOP3.LUT R3, R8, 0x40, R3, 0xe2, !PT ;  /* 0x0000004008037812 */ /* 0x000fe200078ee203 */
[----:B--2---:R-:W-:Y:S01]  /*1d00*/  IMAD R12, R5, -0x2, R6 ;  /* 0xfffffffe050c7824 */ /* 0x004fe200078e0206 */
[----:B------:R-:W-:Y:S01]  /*1d10*/  ISETP.GE.AND P0, PT, R61, R6, PT ;  /* 0x000000063d00720c */ /* 0x000fe20003f06270 */
[C---:B------:R-:W-:Y:S01]  /*1d20*/  IMAD.SHL.U32 R5, R60.reuse, 0x80, RZ ;  /* 0x000000803c057824 */ /* 0x040fe200078e00ff */
[----:B------:R-:W-:Y:S01]  /*1d30*/  SHF.R.S32.HI R11, RZ, 0x1f, R10 ;  /* 0x0000001fff0b7819 */ /* 0x000fe2000001140a */
[----:B------:R-:W-:Y:S01]  /*1d40*/  IMAD R6, R15, UR6, RZ ;  /* 0x000000060f067c24 */ /* 0x000fe2000f8e02ff */
[----:B------:R-:W-:Y:S01]  /*1d50*/  USEL UR5, URZ, 0x1, !UP1 ;  /* 0x000000013f057887 */ /* 0x000fe2000c800000 */
[----:B------:R-:W-:Y:S01]  /*1d60*/  IMAD.WIDE R8, R60, 0x80, RZ ;  /* 0x000000803c087825 */ /* 0x000fe200078e02ff */
[----:B------:R-:W-:Y:S01]  /*1d70*/  ISETP.GE.OR P0, PT, R5, UR8, P0 ;  /* 0x0000000805007c0c */ /* 0x000fe20008706670 */
[----:B------:R-:W-:-:S02]  /*1d80*/  USEL UR4, URZ, 0x1, !UP0 ;  /* 0x000000013f047887 */ /* 0x000fc4000c000000 */
[----:B------:R-:W-:Y:S01]  /*1d90*/  IMAD R0, R0, -0x40, R7 ;  /* 0xffffffc000007824 */ /* 0x000fe200078e0207 */
[----:B------:R-:W-:Y:S01]  /*1da0*/  LOP3.LUT R73, R8, R3, R4, 0xfe, !PT ;  /* 0x0000000308497212 */ /* 0x000fe200078efe04 */
[C---:B------:R-:W-:Y:S01]  /*1db0*/  IMAD R13, R59.reuse, UR7, R6 ;  /* 0x000000073b0d7c24 */ /* 0x040fe2000f8e0206 */
[----:B------:R-:W-:Y:S01]  /*1dc0*/  ULOP3.LUT UR39, UR39, 0x3, URZ, 0xc0, !UPT ;  /* 0x0000000327277892 */ /* 0x000fe2000f8ec03f */
[----:B------:R-:W-:Y:S01]  /*1dd0*/  IMAD.WIDE.U32 R6, R59, UR6, R10 ;  /* 0x000000063b067c25 */ /* 0x000fe2000f8e000a */
[----:B------:R-:W-:Y:S01]  /*1de0*/  ULOP3.LUT UR38, UR4, UR38, UR5, 0x96, !UPT ;  /* 0x0000002604267292 */ /* 0x000fe2000f8e9605 */
[----:B------:R-:W-:Y:S02]  /*1df0*/  IADD3 R3, -R5, UR8, R0 ;  /* 0x0000000805037c10 */ /* 0x000fe4000fffe100 */
[----:B------:R-:W-:Y:S02]  /*1e00*/  IMAD.IADD R7, R7, 0x1, R13 ;  /* 0x0000000107077824 */ /* 0x000fe400078e020d */
[----:B------:R-:W-:-:S02]  /*1e10*/  IMAD.IADD R4, R12, 0x1, -R61 ;  /* 0x000000010c047824 */ /* 0x000fc400078e0a3d */
[----:B------:R-:W-:Y:S01]  /*1e20*/  IMAD.MOV.U32 R0, RZ, RZ, -0x1 ;  /* 0xffffffffff007424 */ /* 0x000fe200078e00ff */
[----:B------:R-:W-:Y:S06]  /*1e30*/  @P0 BRA `(.L_x_32) ;  /* 0x0000002000a40947 */ /* 0x000fec0003800000 */
[----:B------:R-:W0:Y:S01]  /*1e40*/  LDC.64 R66, c[0x0][0x5c8] ;  /* 0x00017200ff427b82 */ /* 0x000e220000000a00 */
[----:B-----5:R-:W-:Y:S01]  /*1e50*/  FSETP.NEU.AND P0, PT, R57, RZ, PT ;  /* 0x000000ff3900720b */ /* 0x020fe20003f0d000 */
[----:B------:R-:W-:Y:S01]  /*1e60*/  BSSY B0, `(.L_x_32) ;  /* 0x0000226000007945 */ /* 0x000fe20003800000 */
[----:B------:R-:W-:-:S04]  /*1e70*/  ISETP.GT.AND P2, PT, R4, RZ, PT ;  /* 0x000000ff0400720c */ /* 0x000fc80003f44270 */
[----:B------:R-:W-:Y:S01]  /*1e80*/  ISETP.GT.AND P1, PT, R3, RZ, P2 ;  /* 0x000000ff0300720c */ /* 0x000fe20001724270 */
[-C--:B0-----:R-:W-:Y:S02]  /*1e90*/  IMAD R12, R9, R66.reuse, RZ ;  /* 0x00000042090c7224 */ /* 0x081fe400078e02ff */
[----:B------:R-:W-:-:S04]  /*1ea0*/  IMAD.WIDE.U32 R60, R73, R66, R6 ;  /* 0x00000042493c7225 */ /* 0x000fc800078e0006 */
[----:B------:R-:W-:-:S04]  /*1eb0*/  IMAD R5, R73, R67, R12 ;  /* 0x0000004349057224 */ /* 0x000fc800078e020c */
[----:B------:R-:W-:Y:S01]  /*1ec0*/  IMAD.IADD R75, R61, 0x1, R5 ;  /* 0x000000013d4b7824 */ /* 0x000fe200078e0205 */
[----:B------:R-:W-:Y:S06]  /*1ed0*/  @!P0 BRA `(.L_x_33) ;  /* 0x0000001400e88947 */ /* 0x000fec0003800000 */
[----:B------:R-:W0:Y:S01]  /*1ee0*/  LDC.64 R64, c[0x0][0x5b8] ;  /* 0x00016e00ff407b82 */ /* 0x000e220000000a00 */
[----:B------:R-:W-:-:S07]  /*1ef0*/  ULDC.64 UR4, c[0x0][0x5c0] ;  /* 0x0001700000047ab9 */ /* 0x000fce0000000a00 */
[----:B------:R-:W1:Y:S08]  /*1f00*/  LDC.64 R68, c[0x0][0x5b0] ;  /* 0x00016c00ff447b82 */ /* 0x000e700000000a00 */
[----:B------:R-:W2:Y:S01]  /*1f10*/  LDC.64 R70, c[0x0][0x5a8] ;  /* 0x00016a00ff467b82 */ /* 0x000ea20000000a00 */
[-C--:B0-----:R-:W-:Y:S02]  /*1f20*/  IMAD R6, R15, R64.reuse, RZ ;  /* 0x000000400f067224 */ /* 0x081fe400078e02ff */
[----:B------:R-:W-:-:S04]  /*1f30*/  IMAD.WIDE.U32 R62, R59, R64, R10 ;  /* 0x000000403b3e7225 */ /* 0x000fc800078e000a */
[----:B------:R-:W-:Y:S02]  /*1f40*/  IMAD R61, R59, R65, R6 ;  /* 0x000000413b3d7224 */ /* 0x000fe400078e0206 */
[-C--:B-1----:R-:W-:Y:S02]  /*1f50*/  IMAD R8, R9, R68.reuse, RZ ;  /* 0x0000004409087224 */ /* 0x082fe400078e02ff */
[----:B------:R-:W-:Y:S02]  /*1f60*/  IMAD.IADD R13, R63, 0x1, R61 ;  /* 0x000000013f0d7824 */ /* 0x000fe400078e023d */
[----:B------:R-:W-:Y:S02]  /*1f70*/  IMAD.MOV.U32 R12, RZ, RZ, R62 ;  /* 0x000000ffff0c7224 */ /* 0x000fe400078e003e */
[C---:B------:R-:W-:Y:S02]  /*1f80*/  IMAD R65, R73.reuse, R69, R8 ;  /* 0x0000004549417224 */ /* 0x040fe400078e0208 */
[----:B------:R-:W-:-:S04]  /*1f90*/  IMAD.WIDE.U32 R6, R73, R68, R12 ;  /* 0x0000004449067225 */ /* 0x000fc800078e000c */
[----:B------:R-:W-:Y:S01]  /*1fa0*/  IMAD.IADD R5, R7, 0x1, R65 ;  /* 0x0000000107057824 */ /* 0x000fe200078e0241 */
[----:B--2---:R-:W-:-:S04]  /*1fb0*/  LEA R14, P0, R6, R70, 0x1 ;  /* 0x00000046060e7211 */ /* 0x004fc800078008ff */
[----:B------:R-:W-:-:S05]  /*1fc0*/  LEA.HI.X R15, R6, R71, R5, 0x1, P0 ;  /* 0x00000047060f7211 */ /* 0x000fca00000f0c05 */
[----:B------:R0:W2:Y:S01]  /*1fd0*/  @P1 LDG.E.LTC128B.U16 R5, desc[UR36][R14.64] ;  /* 0x000000240e051981 */ /* 0x0000a2000c1e1520 */
[----:B------:R-:W-:Y:S01]  /*1fe0*/  IMAD.WIDE.U32 R6, R73, R68, R10 ;  /* 0x0000004449067225 */ /* 0x000fe200078e000a */
[----:B------:R-:W-:Y:S03]  /*1ff0*/  BSSY B1, `(.L_x_34) ;  /* 0x0000013000017945 */ /* 0x000fe60003800000 */
[----:B------:R-:W-:Y:S02]  /*2000*/  IMAD.IADD R7, R65, 0x1, R7 ;  /* 0x0000000141077824 */ /* 0x000fe400078e0207 */
[----:B------:R-:W-:Y:S01]  /*2010*/  IMAD.WIDE.U32 R20, R59, R64, R6 ;  /* 0x000000403b147225 */ /* 0x000fe200078e0006 */
[----:B0-----:R-:W-:-:S03]  /*2020*/  SHF.L.U64.HI R15, R68, 0x3, R69 ;  /* 0x00000003440f7819 */ /* 0x001fc60000010245 */
[----:B------:R-:W-:Y:S01]  /*2030*/  IMAD.IADD R7, R61, 0x1, R21 ;  /* 0x000000013d077824 */ /* 0x000fe200078e0215 */
[----:B------:R-:W-:Y:S01]  /*2040*/  LEA R6, P4, R20, R70, 0x1 ;  /* 0x0000004614067211 */ /* 0x000fe200078808ff */
[----:B------:R-:W-:-:S03]  /*2050*/  IMAD.SHL.U32 R14, R68, 0x8, RZ ;  /* 0x00000008440e7824 */ /* 0x000fc600078e00ff */
[----:B------:R-:W-:Y:S01]  /*2060*/  LEA.HI.X R7, R20, R71, R7, 0x1, P4 ;  /* 0x0000004714077211 */ /* 0x000fe200020f0c07 */
[----:B--2---:R-:W-:-:S05]  /*2070*/  HADD2.F32 R8, -RZ, R5.H0_H0 ;  /* 0x20000005ff087230 */ /* 0x004fca0000004100 */
[----:B------:R-:W-:Y:S01]  /*2080*/  FMUL R9, R8, R57 ;  /* 0x0000003908097220 */ /* 0x000fe20000400000 */
[----:B------:R-:W-:-:S03]  /*2090*/  LEA R8, P0, R60, UR4, 0x1 ;  /* 0x000000043c087c11 */ /* 0x000fc6000f8008ff */
[----:B------:R-:W-:Y:S01]  /*20a0*/  FFMA R24, R24, R56, R9 ;  /* 0x0000003818187223 */ /* 0x000fe20000000009 */
[----:B------:R-:W-:Y:S02]  /*20b0*/  LEA.HI.X R9, R60, UR5, R75, 0x1, P0 ;  /* 0x000000053c097c11 */ /* 0x000fe400080f0c4b */
[----:B------:R-:W-:Y:S02]  /*20c0*/  ISETP.GT.AND P0, PT, R4, 0x1, PT ;  /* 0x000000010400780c */ /* 0x000fe40003f04270 */
[----:B------:R-:W-:Y:S02]  /*20d0*/  F2FP.F16.F32.PACK_AB R24, RZ, R24 ;  /* 0x00000018ff18723e */ /* 0x000fe400000000ff */
[----:B------:R-:W-:-:S03]  /*20e0*/  ISETP.GT.AND P3, PT, R3, RZ, P0 ;  /* 0x000000ff0300720c */ /* 0x000fc60000764270 */
[----:B------:R0:W-:Y:S10]  /*20f0*/  @P1 STG.E.U16 desc[UR36][R8.64], R24 ;  /* 0x0000001808001986 */ /* 0x0001f4000c101524 */
[----:B------:R-:W-:Y:S05]  /*2100*/  @!P3 BRA `(.L_x_35) ;  /* 0x000000000004b947 */ /* 0x000fea0003800000 */
[----:B------:R1:W5:Y:S02]  /*2110*/  LDG.E.LTC128B.U16 R5, desc[UR36][R6.64+0x2] ;  /* 0x0000022406057981 */ /* 0x000364000c1e1520 */
.L_x_35:
[----:B------:R-:W-:Y:S05]  /*2120*/  BSYNC B1 ;  /* 0x0000000000017941 */ /* 0x000fea0003800000 */
.L_x_34:
[----:B-----5:R-:W-:Y:S01]  /*2130*/  HADD2.F32 R12, -RZ, R5.H0_H0 ;  /* 0x20000005ff0c7230 */ /* 0x020fe20000004100 */
[----:B------:R-:W-:Y:S01]  /*2140*/  ISETP.GT.AND P2, PT, R3, 0x8, P2 ;  /* 0x000000080300780c */ /* 0x000fe20001744270 */
[----:B------:R-:W-:Y:S01]  /*2150*/  IMAD.WIDE.U32 R20, R73, R68, R14 ;  /* 0x0000004449147225 */ /* 0x000fe200078e000e */
[----:B0-----:R-:W-:-:S03]  /*2160*/  PRMT R24, R5, 0x7610, R24 ;  /* 0x0000761005187816 */ /* 0x001fc60000000018 */
[----:B------:R-:W-:Y:S01]  /*2170*/  FMUL R12, R12, R57 ;  /* 0x000000390c0c7220 */ /* 0x000fe20000400000 */
[----:B------:R-:W-:Y:S01]  /*2180*/  IMAD.IADD R65, R65, 0x1, R21 ;  /* 0x0000000141417824 */ /* 0x000fe200078e0215 */
[----:B------:R-:W-:Y:S02]  /*2190*/  IADD3 R62, P1, R62, R20, RZ ;  /* 0x000000143e3e7210 */ /* 0x000fe40007f3e0ff */
[----:B------:R-:W-:-:S03]  /*21a0*/  FFMA R12, R25, R56, R12 ;  /* 0x00000038190c7223 */ /* 0x000fc6000000000c */
[----:B------:R-:W-:Y:S01]  /*21b0*/  IMAD.X R13, R65, 0x1, R13, P1 ;  /* 0x00000001410d7824 */ /* 0x000fe200008e060d */
[C---:B------:R-:W-:Y:S02]  /*21c0*/  LEA R14, P1, R62.reuse, R70, 0x1 ;  /* 0x000000463e0e7211 */ /* 0x040fe400078208ff */
[----:B------:R-:W-:Y:S02]  /*21d0*/  F2FP.F16.F32.PACK_AB R12, RZ, R12 ;  /* 0x0000000cff0c723e */ /* 0x000fe400000000ff */
[----:B------:R-:W-:Y:S02]  /*21e0*/  LEA.HI.X R15, R62, R71, R13, 0x1, P1 ;  /* 0x000000473e0f7211 */ /* 0x000fe400008f0c0d */
[----:B------:R-:W-:-:S05]  /*21f0*/  PRMT R21, R12, 0x7610, R21 ;  /* 0x000076100c157816 */ /* 0x000fca0000000015 */
[----:B------:R0:W-:Y:S04]  /*2200*/  @P3 STG.E.U16 desc[UR36][R8.64+0x2], R21 ;  /* 0x0000021508003986 */ /* 0x0001e8000c101524 */
[----:B------:R-:W2:Y:S01]  /*2210*/  @P2 LDG.E.LTC128B.U16 R24, desc[UR36][R14.64] ;  /* 0x000000240e182981 */ /* 0x000ea2000c1e1520 */
[----:B------:R-:W-:Y:S01]  /*2220*/  IADD3 R20, P1, R10, R20, RZ ;  /* 0x000000140a147210 */ /* 0x000fe20007f3e0ff */
[----:B------:R-:W-:Y:S01]  /*2230*/  BSSY B1, `(.L_x_36) ;  /* 0x0000011000017945 */ /* 0x000fe20003800000 */
[C---:B------:R-:W-:Y:S02]  /*2240*/  SHF.L.U64.HI R13, R66.reuse, 0x4, R67 ;  /* 0x00000004420d7819 */ /* 0x040fe40000010243 */
[----:B------:R-:W-:Y:S01]  /*2250*/  ISETP.GT.AND P0, PT, R3, 0x8, P0 ;  /* 0x000000080300780c */ /* 0x000fe20000704270 */
[----:B0-----:R-:W-:Y:S01]  /*2260*/  IMAD.X R21, R11, 0x1, R65, P1 ;  /* 0x000000010b157824 */ /* 0x001fe200008e0641 */
[----:B------:R-:W-:Y:S01]  /*2270*/  LEA R12, P1, R66, R8, 0x4 ;  /* 0x00000008420c7211 */ /* 0x000fe200078220ff */
[----:B------:R-:W-:-:S04]  /*2280*/  IMAD.WIDE.U32 R20, R59, R64, R20 ;  /* 0x000000403b147225 */ /* 0x000fc800078e0014 */
[----:B------:R-:W-:Y:S02]  /*2290*/  IMAD.X R13, R13, 0x1, R9, P1 ;  /* 0x000000010d0d7824 */ /* 0x000fe400008e0609 */
[----:B------:R-:W-:Y:S02]  /*22a0*/  IMAD.IADD R11, R61, 0x1, R21 ;  /* 0x000000013d0b7824 */ /* 0x000fe400078e0215 */
[----:B--2---:R-:W-:-:S05]  /*22b0*/  HADD2.F32 R10, -RZ, R24.H0_H0 ;  /* 0x20000018ff0a7230 */ /* 0x004fca0000004100 */
[----:B------:R-:W-:Y:S01]  /*22c0*/  FMUL R5, R10, R57 ;  /* 0x000000390a057220 */ /* 0x000fe20000400000 */
[----:B------:R-:W-:-:S03]  /*22d0*/  LEA R10, P3, R20, R70, 0x1 ;  /* 0x00000046140a7211 */ /* 0x000fc600078608ff */
[----:B------:R-:W-:Y:S01]  /*22e0*/  FFMA R5, R26, R56, R5 ;  /* 0x000000381a057223 */ /* 0x000fe20000000005 */
[----:B------:R-:W-:-:S04]  /*22f0*/  LEA.HI.X R11, R20, R71, R11, 0x1, P3 ;  /* 0x00000047140b7211 */ /* 0x000fc800018f0c0b */
[----:B------:R-:W-:-:S05]  /*2300*/  F2FP.F16.F32.PACK_AB R5, RZ, R5 ;  /* 0x00000005ff05723e */ /* 0x000fca00000000ff */
[----:B------:R0:W-:Y:S01]  /*2310*/  @P2 STG.E.U16 desc[UR36][R12.64], R5 ;  /* 0x000000050c002986 */ /* 0x0001e2000c101524 */
[----:B------:R-:W-:Y:S05]  /*2320*/  @!P0 BRA `(.L_x_37) ;  /* 0x0000000000048947 */ /* 0x000fea0003800000 */
[----:B------:R2:W5:Y:S02]  /*2330*/  LDG.E.LTC128B.U16 R24, desc[UR36][R10.64+0x2] ;  /* 0x000002240a187981 */ /* 0x000564000c1e1520 */
.L_x_37:
[----:B------:R-:W-:Y:S05]  /*2340*/  BSYNC B1 ;  /* 0x0000000000017941 */ /* 0x000fea0003800000 */
.L_x_36:
[----:B-----5:R-:W-:Y:S01]  /*2350*/  HADD2.F32 R14, -RZ, R24.H0_H0 ;  /* 0x20000018ff0e7230 */ /* 0x020fe20000004100 */
[----:B------:R-:W-:Y:S01]  /*2360*/  ISETP.GT.AND P1, PT, R4, 0x8, PT ;  /* 0x000000080400780c */ /* 0x000fe20003f24270 */
[----:B------:R-:W-:Y:S03]  /*2370*/  BSSY B1, `(.L_x_38) ;  /* 0x0000008000017945 */ /* 0x000fe60003800000 */
[----:B------:R-:W-:Y:S01]  /*2380*/  FMUL R14, R14, R57 ;  /* 0x000000390e0e7220 */ /* 0x000fe20000400000 */
[----:B------:R-:W-:-:S03]  /*2390*/  ISETP.GT.AND P2, PT, R3, RZ, P1 ;  /* 0x000000ff0300720c */ /* 0x000fc60000f44270 */
[----:B------:R-:W-:-:S05]  /*23a0*/  FFMA R14, R27, R56, R14 ;  /* 0x000000381b0e7223 */ /* 0x000fca000000000e */
[----:B------:R-:W-:-:S05]  /*23b0*/  F2FP.F16.F32.PACK_AB R14, RZ, R14 ;  /* 0x0000000eff0e723e */ /* 0x000fca00000000ff */
[----:B------:R3:W-:Y:S01]  /*23c0*/  @P0 STG.E.U16 desc[UR36][R12.64+0x2], R14 ;  /* 0x0000020e0c000986 */ /* 0x0007e2000c101524 */
[----:B------:R-:W-:Y:S05]  /*23d0*/  @!P2 BRA `(.L_x_39) ;  /* 0x000000000004a947 */ /* 0x000fea0003800000 */
[----:B------:R4:W5:Y:S02]  /*23e0*/  LDG.E.LTC128B.U16 R24, desc[UR36][R6.64+0x10] ;  /* 0x0000102406187981 */ /* 0x000964000c1e1520 */
.L_x_39:
[----:B------:R-:W-:Y:S05]  /*23f0*/  BSYNC B1 ;  /* 0x0000000000017941 */ /* 0x000fea0003800000 */
.L_x_38:
[----:B---3-5:R-:W-:Y:S01]  /*2400*/  HADD2.F32 R14, -RZ, R24.H0_H0 ;  /* 0x20000018ff0e7230 */ /* 0x028fe20000004100 */
[----:B------:R-:W-:Y:S01]  /*2410*/  ISETP.GT.AND P0, PT, R4, 0x9, PT ;  /* 0x000000090400780c */ /* 0x000fe20003f04270 */
[----:B------:R-:W-:Y:S03]  /*2420*/  BSSY B1, `(.L_x_40) ;  /* 0x0000008000017945 */ /* 0x000fe60003800000 */
[----:B0-----:R-:W-:Y:S01]  /*2430*/  FMUL R5, R14, R57 ;  /* 0x000000390e057220 */ /* 0x001fe20000400000 */
[----:B------:R-:W-:-:S03]  /*2440*/  ISETP.GT.AND P3, PT, R3, RZ, P0 ;  /* 0x000000ff0300720c */ /* 0x000fc60000764270 */
[----:B------:R-:W-:-:S05]  /*2450*/  FFMA R5, R28, R56, R5 ;  /* 0x000000381c057223 */ /* 0x000fca0000000005 */
[----:B------:R-:W-:-:S05]  /*2460*/  F2FP.F16.F32.PACK_AB R5, RZ, R5 ;  /* 0x00000005ff05723e */ /* 0x000fca00000000ff */
[----:B------:R0:W-:Y:S01]  /*2470*/  @P2 STG.E.U16 desc[UR36][R8.64+0x10], R5 ;  /* 0x0000100508002986 */ /* 0x0001e2000c101524 */
[----:B------:R-:W-:Y:S05]  /*2480*/  @!P3 BRA `(.L_x_41) ;  /* 0x000000000004b947 */ /* 0x000fea0003800000 */
[----:B------:R3:W5:Y:S02]  /*2490*/  LDG.E.LTC128B.U16 R24, desc[UR36][R6.64+0x12] ;  /* 0x0000122406187981 */ /* 0x000764000c1e1520 */
.L_x_41:
[----:B------:R-:W-:Y:S05]  /*24a0*/  BSYNC B1 ;  /* 0x0000000000017941 */ /* 0x000fea0003800000 */
.L_x_40:
[----:B-----5:R-:W-:Y:S01]  /*24b0*/  HADD2.F32 R14, -RZ, R24.H0_H0 ;  /* 0x20000018ff0e7230 */ /* 0x020fe20000004100 */
[----:B------:R-:W-:Y:S01]  /*24c0*/  ISETP.GT.AND P1, PT, R3, 0x8, P1 ;  /* 0x000000080300780c */ /* 0x000fe20000f24270 */
[----:B------:R-:W-:Y:S03]  /*24d0*/  BSSY B1, `(.L_x_42) ;  /* 0x0000007000017945 */ /* 0x000fe60003800000 */
[----:B------:R-:W-:-:S04]  /*24e0*/  FMUL R14, R14, R57 ;  /* 0x000000390e0e7220 */ /* 0x000fc80000400000 */
[----:B------:R-:W-:-:S05]  /*24f0*/  FFMA R14, R29, R56, R14 ;  /* 0x000000381d0e7223 */ /* 0x000fca000000000e */
[----:B------:R-:W-:-:S05]  /*2500*/  F2FP.F16.F32.PACK_AB R14, RZ, R14 ;  /* 0x0000000eff0e723e */ /* 0x000fca00000000ff */
[----:B------:R0:W-:Y:S01]  /*2510*/  @P3 STG.E.U16 desc[UR36][R8.64+0x12], R14 ;  /* 0x0000120e08003986 */ /* 0x0001e2000c101524 */
[----:B------:R-:W-:Y:S05]  /*2520*/  @!P1 BRA `(.L_x_43) ;  /* 0x0000000000049947 */ /* 0x000fea0003800000 */
[----:B------:R0:W5:Y:S02]  /*2530*/  LDG.E.LTC128B.U16 R24, desc[UR36][R10.64+0x10] ;  /* 0x000010240a187981 */ /* 0x000164000c1e1520 */
.L_x_43:
[----:B------:R-:W-:Y:S05]  /*2540*/  BSYNC B1 ;  /* 0x0000000000017941 */ /* 0x000fea0003800000 */
.L_x_42:
[----:B0----5:R-:W-:Y:S01]  /*2550*/  HADD2.F32 R14, -RZ, R24.H0_H0 ;  /* 0x20000018ff0e7230 */ /* 0x021fe20000004100 */
        /* <DEDUP_REMOVED lines=8> */
.L_x_45:
[----:B------:R-:W-:Y:S05]  /*25e0*/  BSYNC B1 ;  /* 0x0000000000017941 */ /* 0x000fea0003800000 */
.L_x_44:
        /* <DEDUP_REMOVED lines=10> */
.L_x_47:
[----:B------:R-:W-:Y:S05]  /*2690*/  BSYNC B1 ;  /* 0x0000000000017941 */ /* 0x000fea0003800000 */
.L_x_46:
[----:B0----5:R-:W-:Y:S01]  /*26a0*/  HADD2.F32 R14, -RZ, R24.H0_H0 ;  /* 0x20000018ff0e7230 */ /* 0x021fe20000004100 */
        /* <DEDUP_REMOVED lines=9> */
.L_x_49:
[----:B------:R-:W-:Y:S05]  /*2740*/  BSYNC B1 ;  /* 0x0000000000017941 */ /* 0x000fea0003800000 */
.L_x_48:
        /* <DEDUP_REMOVED lines=9> */
.L_x_51:
[----:B------:R-:W-:Y:S05]  /*27e0*/  BSYNC B1 ;  /* 0x0000000000017941 */ /* 0x000fea0003800000 */
.L_x_50:
        /* <DEDUP_REMOVED lines=9> */
.L_x_53:
[----:B------:R-:W-:Y:S05]  /*2880*/  BSYNC B1 ;  /* 0x0000000000017941 */ /* 0x000fea0003800000 */
.L_x_52:
        /* <DEDUP_REMOVED lines=10> */
.L_x_55:
[----:B------:R-:W-:Y:S05]  /*2930*/  BSYNC B1 ;  /* 0x0000000000017941 */ /* 0x000fea0003800000 */
.L_x_54:
        /* <DEDUP_REMOVED lines=10> */
.L_x_57:
[----:B------:R-:W-:Y:S05]  /*29e0*/  BSYNC B1 ;  /* 0x0000000000017941 */ /* 0x000fea0003800000 */
.L_x_56:
        /* <DEDUP_REMOVED lines=9> */
.L_x_59:
[----:B------:R-:W-:Y:S05]  /*2a80*/  BSYNC B1 ;  /* 0x0000000000017941 */ /* 0x000fea0003800000 */
.L_x_58:
        /* <DEDUP_REMOVED lines=9> */
.L_x_61:
[----:B------:R-:W-:Y:S05]  /*2b20*/  BSYNC B1 ;  /* 0x0000000000017941 */ /* 0x000fea0003800000 */
.L_x_60:
        /* <DEDUP_REMOVED lines=10> */
.L_x_63:
[----:B------:R-:W-:Y:S05]  /*2bd0*/  BSYNC B1 ;  /* 0x0000000000017941 */ /* 0x000fea0003800000 */
.L_x_62:
        /* <DEDUP_REMOVED lines=10> */
.L_x_65:
[----:B------:R-:W-:Y:S05]  /*2c80*/  BSYNC B1 ;  /* 0x0000000000017941 */ /* 0x000fea0003800000 */
.L_x_64:
        /* <DEDUP_REMOVED lines=9> */
.L_x_67:
[----:B------:R-:W-:Y:S05]  /*2d20*/  BSYNC B1 ;  /* 0x0000000000017941 */ /* 0x000fea0003800000 */
.L_x_66:
        /* <DEDUP_REMOVED lines=9> */
.L_x_69:
[----:B------:R-:W-:Y:S05]  /*2dc0*/  BSYNC B1 ;  /* 0x0000000000017941 */ /* 0x000fea0003800000 */
.L_x_68:
        /* <DEDUP_REMOVED lines=10> */
.L_x_71:
[----:B------:R-:W-:Y:S05]  /*2e70*/  BSYNC B1 ;  /* 0x0000000000017941 */ /* 0x000fea0003800000 */
.L_x_70:
        /* <DEDUP_REMOVED lines=10> */
.L_x_73:
[----:B------:R-:W-:Y:S05]  /*2f20*/  BSYNC B1 ;  /* 0x0000000000017941 */ /* 0x000fea0003800000 */
.L_x_72:
        /* <DEDUP_REMOVED lines=9> */
.L_x_75:
[----:B------:R-:W-:Y:S05]  /*2fc0*/  BSYNC B1 ;  /* 0x0000000000017941 */ /* 0x000fea0003800000 */
.L_x_74:
        /* <DEDUP_REMOVED lines=9> */
.L_x_77:
[----:B------:R-:W-:Y:S05]  /*3060*/  BSYNC B1 ;  /* 0x0000000000017941 */ /* 0x000fea0003800000 */
.L_x_76:
        /* <DEDUP_REMOVED lines=10> */
.L_x_79:
[----:B------:R-:W-:Y:S05]  /*3110*/  BSYNC B1 ;  /* 0x0000000000017941 */ /* 0x000fea0003800000 */
.L_x_78:
        /* <DEDUP_REMOVED lines=10> */
.L_x_81:
[----:B------:R-:W-:Y:S05]  /*31c0*/  BSYNC B1 ;  /* 0x0000000000017941 */ /* 0x000fea0003800000 */
.L_x_80:
        /* <DEDUP_REMOVED lines=9> */
.L_x_83:
[----:B------:R-:W-:Y:S05]  /*3260*/  BSYNC B1 ;  /* 0x0000000000017941 */ /* 0x000fea0003800000 */
.L_x_82:
        /* <DEDUP_REMOVED lines=9> */
.L_x_85:
[----:B------:R-:W-:Y:S05]  /*3300*/  BSYNC B1 ;  /* 0x0000000000017941 */ /* 0x000fea0003800000 */
.L_x_84:
        /* <DEDUP_REMOVED lines=10> */
.L_x_87:
[----:B------:R-:W-:Y:S05]  /*33b0*/  BSYNC B1 ;  /* 0x0000000000017941 */ /* 0x000fea0003800000 */
.L_x_86:
[----:B0----5:R-:W-:Y:S01]  /*33c0*/  HADD2.F32 R14, -RZ, R24.H0_H0 ;  /* 0x20000018ff0e7230 */ /* 0x021fe20000004100 */
[----:B------:R-:W-:Y:S01]  /*33d0*/  ISETP.GT.AND P0, PT, R4, 0x39, PT ;  /* 0x000000390400780c */ /* 0x000fe20003f04270 */
[----:B------:R-:W-:Y:S01]  /*33e0*/  @P2 IMAD.MOV.U32 R4, RZ, RZ, R8 ;  /* 0x000000ffff042224 */ /* 0x000fe200078e0008 */
[----:B------:R-:W-:Y:S02]  /*33f0*/  BSSY B1, `(.L_x_88) ;  /* 0x000000a000017945 */ /* 0x000fe40003800000 */
[----:B------:R-:W-:Y:S01]  /*3400*/  FMUL R5, R14, R57 ;  /* 0x000000390e057220 */ /* 0x000fe20000400000 */
[----:B------:R-:W-:-:S03]  /*3410*/  ISETP.GT.AND P3, PT, R3, RZ, P0 ;  /* 0x000000ff0300720c */ /* 0x000fc60000764270 */
[----:B------:R-:W-:-:S05]  /*3420*/  FFMA R5, R52, R56, R5 ;  /* 0x0000003834057223 */ /* 0x000fca0000000005 */
[----:B------:R-:W-:-:S04]  /*3430*/  F2FP.F16.F32.PACK_AB R5, RZ, R5 ;  /* 0x00000005ff05723e */ /* 0x000fc800000000ff */
[----:B------:R-:W-:Y:S01]  /*3440*/  PRMT R14, R5, 0x7610, R14 ;  /* 0x00007610050e7816 */ /* 0x000fe2000000000e */
[----:B------:R-:W-:-:S05]  /*3450*/  @P2 IMAD.MOV.U32 R5, RZ, RZ, R9 ;  /* 0x000000ffff052224 */ /* 0x000fca00078e0009 */
[----:B------:R0:W-:Y:S01]  /*3460*/  @P2 STG.E.U16 desc[UR36][R4.64+0x70], R14 ;  /* 0x0000700e04002986 */ /* 0x0001e2000c101524 */
[----:B------:R-:W-:Y:S05]  /*3470*/  @!P3 BRA `(.L_x_89) ;  /* 0x000000000004b947 */ /* 0x000fea0003800000 */
[----:B------:R0:W5:Y:S02]  /*3480*/  LDG.E.LTC128B.U16 R24, desc[UR36][R6.64+0x72] ;  /* 0x0000722406187981 */ /* 0x000164000c1e1520 */
.L_x_89:
[----:B------:R-:W-:Y:S05]  /*3490*/  BSYNC B1 ;  /* 0x0000000000017941 */ /* 0x000fea0003800000 */
.L_x_88:
        /* <DEDUP_REMOVED lines=9> */
.L_x_91:
[----:B------:R-:W-:Y:S05]  /*3530*/  BSYNC B1 ;  /* 0x0000000000017941 */ /* 0x000fea0003800000 */
.L_x_90:
[----:B0----5:R-:W-:Y:S01]  /*3540*/  HADD2.F32 R4, -RZ, R24.H0_H0 ;  /* 0x20000018ff047230 */ /* 0x021fe20000004100 */
[----:B------:R-:W-:Y:S01]  /*3550*/  ISETP.GT.AND P0, PT, R3, 0x8, P0 ;  /* 0x000000080300780c */ /* 0x000fe20000704270 */
[----:B------:R-:W-:Y:S03]  /*3560*/  BSSY B1, `(.L_x_92) ;  /* 0x000000a000017945 */ /* 0x000fe60003800000 */
[----:B------:R-:W-:Y:S01]  /*3570*/  FMUL R5, R4, R57 ;  /* 0x0000003904057220 */ /* 0x000fe20000400000 */
[----:B------:R-:W-:-:S03]  /*3580*/  @P1 IMAD.MOV.U32 R4, RZ, RZ, R12 ;  /* 0x000000ffff041224 */ /* 0x000fc600078e000c */
[----:B------:R-:W-:-:S05]  /*3590*/  FFMA R5, R54, R56, R5 ;  /* 0x0000003836057223 */ /* 0x000fca0000000005 */
[----:B------:R-:W-:-:S04]  /*35a0*/  F2FP.F16.F32.PACK_AB R5, RZ, R5 ;  /* 0x00000005ff05723e */ /* 0x000fc800000000ff */
[----:B-1-34-:R-:W-:Y:S01]  /*35b0*/  PRMT R6, R5, 0x7610, R6 ;  /* 0x0000761005067816 */ /* 0x01afe20000000006 */
[----:B------:R-:W-:-:S05]  /*35c0*/  @P1 IMAD.MOV.U32 R5, RZ, RZ, R13 ;  /* 0x000000ffff051224 */ /* 0x000fca00078e000d */
[----:B------:R0:W-:Y:S01]  /*35d0*/  @P1 STG.E.U16 desc[UR36][R4.64+0x70], R6 ;  /* 0x0000700604001986 */ /* 0x0001e2000c101524 */
[----:B------:R-:W-:Y:S05]  /*35e0*/  @!P0 BRA `(.L_x_93) ;  /* 0x0000000000048947 */ /* 0x000fea0003800000 */
[----:B------:R1:W5:Y:S02]  /*35f0*/  LDG.E.LTC128B.U16 R24, desc[UR36][R10.64+0x72] ;  /* 0x000072240a187981 */ /* 0x000364000c1e1520 */
.L_x_93:
[----:B------:R-:W-:Y:S05]  /*3600*/  BSYNC B1 ;  /* 0x0000000000017941 */ /* 0x000fea0003800000 */
.L_x_92:
[----:B------:R-:W-:Y:S05]  /*3610*/  @!P0 BRA `(.L_x_94) ;  /* 0x0000000800a88947 */ /* 0x000fea0003800000 */
[----:B-----5:R-:W-:-:S05]  /*3620*/  HADD2.F32 R24, -RZ, R24.H0_H0 ;  /* 0x20000018ff187230 */ /* 0x020fca0000004100 */
[----:B------:R-:W-:-:S04]  /*3630*/  FMUL R24, R24, R57 ;  /* 0x0000003918187220 */ /* 0x000fc80000400000 */
[----:B------:R-:W-:-:S05]  /*3640*/  FFMA R24, R55, R56, R24 ;  /* 0x0000003837187223 */ /* 0x000fca0000000018 */
[----:B------:R-:W-:-:S05]  /*3650*/  F2FP.F16.F32.PACK_AB R24, RZ, R24 ;  /* 0x00000018ff18723e */ /* 0x000fca00000000ff */
[----:B------:R3:W-:Y:S01]  /*3660*/  STG.E.U16 desc[UR36][R12.64+0x72], R24 ;  /* 0x000072180c007986 */ /* 0x0007e2000c101524 */
[----:B------:R-:W-:Y:S05]  /*3670*/  BRA `(.L_x_94) ;  /* 0x0000000800907947 */ /* 0x000fea0003800000 */
.L_x_33:
[----:B------:R-:W-:Y:S01]  /*3680*/  ISETP.GT.AND P0, PT, R4, 0x1, PT ;  /* 0x000000010400780c */ /* 0x000fe20003f04270 */
[----:B------:R-:W-:Y:S01]  /*3690*/  ULDC.64 UR4, c[0x0][0x5c0] ;  /* 0x0001700000047ab9 */ /* 0x000fe20000000a00 */
[-C--:B------:R-:W-:Y:S01]  /*36a0*/  FMUL R24, R24, R56.reuse ;  /* 0x0000003818187220 */ /* 0x080fe20000400000 */
[-C--:B------:R-:W-:Y:S01]  /*36b0*/  FMUL R25, R25, R56.reuse ;  /* 0x0000003819197220 */ /* 0x080fe20000400000 */
[----:B------:R-:W-:Y:S01]  /*36c0*/  ISETP.GT.AND P3, PT, R3, RZ, P0 ;  /* 0x000000ff0300720c */ /* 0x000fe20000764270 */
[-C--:B------:R-:W-:Y:S01]  /*36d0*/  FMUL R26, R26, R56.reuse ;  /* 0x000000381a1a7220 */ /* 0x080fe20000400000 */
[----:B------:R-:W-:Y:S01]  /*36e0*/  LEA R6, P4, R60, UR4, 0x1 ;  /* 0x000000043c067c11 */ /* 0x000fe2000f8808ff */
[----:B------:R-:W-:Y:S01]  /*36f0*/  FMUL R27, R27, R56 ;  /* 0x000000381b1b7220 */ /* 0x000fe20000400000 */
[----:B------:R-:W-:Y:S01]  /*3700*/  F2FP.F16.F32.PACK_AB R24, RZ, R24 ;  /* 0x00000018ff18723e */ /* 0x000fe200000000ff */
[-C--:B------:R-:W-:Y:S01]  /*3710*/  FMUL R28, R28, R56.reuse ;  /* 0x000000381c1c7220 */ /* 0x080fe20000400000 */
[----:B------:R-:W-:Y:S01]  /*3720*/  LEA.HI.X R7, R60, UR5, R75, 0x1, P4 ;  /* 0x000000053c077c11 */ /* 0x000fe2000a0f0c4b */
[-C--:B------:R-:W-:Y:S01]  /*3730*/  FMUL R29, R29, R56.reuse ;  /* 0x000000381d1d7220 */ /* 0x080fe20000400000 */
[----:B------:R-:W-:Y:S01]  /*3740*/  F2FP.F16.F32.PACK_AB R25, RZ, R25 ;  /* 0x00000019ff19723e */ /* 0x000fe200000000ff */
[-C--:B------:R-:W-:Y:S01]  /*3750*/  FMUL R30, R30, R56.reuse ;  /* 0x000000381e1e7220 */ /* 0x080fe20000400000 */
[----:B------:R-:W-:Y:S01]  /*3760*/  SHF.L.U64.HI R67, R66, 0x4, R67 ;  /* 0x0000000442437819 */ /* 0x000fe20000010243 */
[----:B------:R-:W-:Y:S01]  /*3770*/  @P1 STG.E.U16 desc[UR36][R6.64], R24 ;  /* 0x0000001806001986 */ /* 0x000fe2000c101524 */
[----:B------:R-:W-:Y:S01]  /*3780*/  ISETP.GT.AND P1, PT, R4, 0x8, PT ;  /* 0x000000080400780c */ /* 0x000fe20003f24270 */
[----:B------:R-:W-:Y:S01]  /*3790*/  FMUL R31, R31, R56 ;  /* 0x000000381f1f7220 */ /* 0x000fe20000400000 */
[C---:B------:R-:W-:Y:S01]  /*37a0*/  ISETP.GT.AND P4, PT, R3.reuse, 0x8, P0 ;  /* 0x000000080300780c */ /* 0x040fe20000784270 */
[----:B------:R-:W-:Y:S01]  /*37b0*/  @P3 STG.E.U16 desc[UR36][R6.64+0x2], R25 ;  /* 0x0000021906003986 */ /* 0x000fe2000c101524 */
[----:B------:R-:W-:Y:S01]  /*37c0*/  LEA R8, P3, R66, R6, 0x4 ;  /* 0x0000000642087211 */ /* 0x000fe200078620ff */
[-C--:B------:R-:W-:Y:S01]  /*37d0*/  FMUL R32, R32, R56.reuse ;  /* 0x0000003820207220 */ /* 0x080fe20000400000 */
[----:B------:R-:W-:Y:S01]  /*37e0*/  ISETP.GT.AND P2, PT, R3, 0x8, P2 ;  /* 0x000000080300780c */ /* 0x000fe20001744270 */
[-C--:B------:R-:W-:Y:S01]  /*37f0*/  FMUL R33, R33, R56.reuse ;  /* 0x0000003821217220 */ /* 0x080fe20000400000 */
[----:B------:R-:W-:Y:S01]  /*3800*/  ISETP.GT.AND P0, PT, R4, 0x9, PT ;  /* 0x000000090400780c */ /* 0x000fe20003f04270 */
[----:B------:R-:W-:Y:S01]  /*3810*/  IMAD.X R9, R67, 0x1, R7, P3 ;  /* 0x0000000143097824 */ /* 0x000fe200018e0607 */
[C---:B------:R-:W-:Y:S01]  /*3820*/  ISETP.GT.AND P5, PT, R3.reuse, RZ, P1 ;  /* 0x000000ff0300720c */ /* 0x040fe20000fa4270 */
[-C--:B------:R-:W-:Y:S01]  /*3830*/  FMUL R34, R34, R56.reuse ;  /* 0x0000003822227220 */ /* 0x080fe20000400000 */
[----:B------:R-:W-:Y:S01]  /*3840*/  ISETP.GT.AND P3, PT, R3, RZ, P0 ;  /* 0x000000ff0300720c */ /* 0x000fe20000764270 */
[----:B------:R-:W-:Y:S01]  /*3850*/  FMUL R35, R35, R56 ;  /* 0x0000003823237220 */ /* 0x000fe20000400000 */
[----:B------:R-:W-:Y:S01]  /*3860*/  F2FP.F16.F32.PACK_AB R26, RZ, R26 ;  /* 0x0000001aff1a723e */ /* 0x000fe200000000ff */
[-C--:B------:R-:W-:Y:S01]  /*3870*/  FMUL R36, R36, R56.reuse ;  /* 0x0000003824247220 */ /* 0x080fe20000400000 */
[----:B------:R-:W-:Y:S01]  /*3880*/  F2FP.F16.F32.PACK_AB R27, RZ, R27 ;  /* 0x0000001bff1b723e */ /* 0x000fe200000000ff */
[----:B------:R-:W-:Y:S01]  /*3890*/  FMUL R37, R37, R56 ;  /* 0x0000003825257220 */ /* 0x000fe20000400000 */
[----:B------:R-:W-:Y:S01]  /*38a0*/  F2FP.F16.F32.PACK_AB R28, RZ, R28 ;  /* 0x0000001cff1c723e */ /* 0x000fe200000000ff */
[----:B------:R-:W-:Y:S01]  /*38b0*/  @P2 STG.E.U16 desc[UR36][R8.64], R26 ;  /* 0x0000001a08002986 */ /* 0x000fe2000c101524 */
[----:B------:R-:W-:Y:S01]  /*38c0*/  F2FP.F16.F32.PACK_AB R29, RZ, R29 ;  /* 0x0000001dff1d723e */ /* 0x000fe200000000ff */
[-C--:B------:R-:W-:Y:S01]  /*38d0*/  FMUL R38, R38, R56.reuse ;  /* 0x0000003826267220 */ /* 0x080fe20000400000 */
[----:B------:R-:W-:Y:S01]  /*38e0*/  ISETP.GT.AND P2, PT, R3, 0x8, P1 ;  /* 0x000000080300780c */ /* 0x000fe20000f44270 */
[----:B------:R-:W-:Y:S01]  /*38f0*/  @P4 STG.E.U16 desc[UR36][R8.64+0x2], R27 ;  /* 0x0000021b08004986 */ /* 0x000fe2000c101524 */
[----:B------:R-:W-:Y:S01]  /*3900*/  ISETP.GT.AND P1, PT, R4, 0x10, PT ;  /* 0x000000100400780c */ /* 0x000fe20003f24270 */
[----:B------:R-:W-:Y:S01]  /*3910*/  FMUL R39, R39, R56 ;  /* 0x0000003827277220 */ /* 0x000fe20000400000 */
[----:B------:R-:W-:Y:S01]  /*3920*/  F2FP.F16.F32.PACK_AB R30, RZ, R30 ;  /* 0x0000001eff1e723e */ /* 0x000fe200000000ff */
[----:B------:R-:W-:Y:S01]  /*3930*/  @P5 STG.E.U16 desc[UR36][R6.64+0x10], R28 ;  /* 0x0000101c06005986 */ /* 0x000fe2000c101524 */
[C---:B------:R-:W-:Y:S01]  /*3940*/  ISETP.GT.AND P4, PT, R3.reuse, RZ, P1 ;  /* 0x000000ff0300720c */ /* 0x040fe20000f84270 */
[-C--:B------:R-:W-:Y:S01]  /*3950*/  FMUL R40, R40, R56.reuse ;  /* 0x0000003828287220 */ /* 0x080fe20000400000 */
[----:B------:R-:W-:Y:S01]  /*3960*/  F2FP.F16.F32.PACK_AB R31, RZ, R31 ;  /* 0x0000001fff1f723e */ /* 0x000fe200000000ff */
[----:B------:R-:W-:Y:S01]  /*3970*/  @P3 STG.E.U16 desc[UR36][R6.64+0x12], R29 ;  /* 0x0000121d06003986 */ /* 0x000fe2000c101524 */
[----:B------:R-:W-:Y:S01]  /*3980*/  ISETP.GT.AND P3, PT, R3, 0x8, P0 ;  /* 0x000000080300780c */ /* 0x000fe20000764270 */
[----:B------:R-:W-:Y:S01]  /*3990*/  FMUL R41, R41, R56 ;  /* 0x0000003829297220 */ /* 0x000fe20000400000 */
[----:B------:R-:W-:Y:S01]  /*39a0*/  ISETP.GT.AND P0, PT, R4, 0x11, PT ;  /* 0x000000110400780c */ /* 0x000fe20003f04270 */
[----:B------:R-:W-:Y:S01]  /*39b0*/  @P2 STG.E.U16 desc[UR36][R8.64+0x10], R30 ;  /* 0x0000101e08002986 */ /* 0x000fe2000c101524 */
[----:B------:R-:W-:Y:S01]  /*39c0*/  F2FP.F16.F32.PACK_AB R32, RZ, R32 ;  /* 0x00000020ff20723e */ /* 0x000fe200000000ff */
[-C--:B------:R-:W-:Y:S01]  /*39d0*/  FMUL R42, R42, R56.reuse ;  /* 0x000000382a2a7220 */ /* 0x080fe20000400000 */
[----:B------:R-:W-:Y:S01]  /*39e0*/  ISETP.GT.AND P5, PT, R3, RZ, P0 ;  /* 0x000000ff0300720c */ /* 0x000fe200007a4270 */
[-C--:B------:R-:W-:Y:S01]  /*39f0*/  FMUL R43, R43, R56.reuse ;  /* 0x000000382b2b7220 */ /* 0x080fe20000400000 */
[----:B------:R-:W-:Y:S01]  /*3a00*/  ISETP.GT.AND P2, PT, R3, 0x8, P1 ;  /* 0x000000080300780c */ /* 0x000fe20000f44270 */
[-C--:B------:R-:W-:Y:S01]  /*3a10*/  FMUL R44, R44, R56.reuse ;  /* 0x000000382c2c7220 */ /* 0x080fe20000400000 */
[----:B------:R-:W-:Y:S01]  /*3a20*/  ISETP.GT.AND P1, PT, R4, 0x18, PT ;  /* 0x000000180400780c */ /* 0x000fe20003f24270 */
[-C--:B------:R-:W-:Y:S01]  /*3a30*/  FMUL R45, R45, R56.reuse ;  /* 0x000000382d2d7220 */ /* 0x080fe20000400000 */
[----:B------:R-:W-:Y:S01]  /*3a40*/  F2FP.F16.F32.PACK_AB R33, RZ, R33 ;  /* 0x00000021ff21723e */ /* 0x000fe200000000ff */
[----:B------:R-:W-:Y:S01]  /*3a50*/  @P3 STG.E.U16 desc[UR36][R8.64+0x12], R31 ;  /* 0x0000121f08003986 */ /* 0x000fe2000c101524 */
[C---:B------:R-:W-:Y:S01]  /*3a60*/  ISETP.GT.AND P3, PT, R3.reuse, 0x8, P0 ;  /* 0x000000080300780c */ /* 0x040fe20000764270 */
[-C--:B------:R-:W-:Y:S01]  /*3a70*/  FMUL R46, R46, R56.reuse ;  /* 0x000000382e2e7220 */ /* 0x080fe20000400000 */
[----:B------:R-:W-:Y:S01]  /*3a80*/  ISETP.GT.AND P0, PT, R4, 0x19, PT ;  /* 0x000000190400780c */ /* 0x000fe20003f04270 */
[----:B------:R-:W-:Y:S01]  /*3a90*/  @P4 STG.E.U16 desc[UR36][R6.64+0x20], R32 ;  /* 0x0000202006004986 */ /* 0x000fe2000c101524 */
[----:B------:R-:W-:Y:S01]  /*3aa0*/  ISETP.GT.AND P4, PT, R3, RZ, P1 ;  /* 0x000000ff0300720c */ /* 0x000fe20000f84270 */
[----:B------:R-:W-:Y:S01]  /*3ab0*/  FMUL R47, R47, R56 ;  /* 0x000000382f2f7220 */ /* 0x000fe20000400000 */
[----:B------:R-:W-:Y:S01]  /*3ac0*/  F2FP.F16.F32.PACK_AB R34, RZ, R34 ;  /* 0x00000022ff22723e */ /* 0x000fe200000000ff */
[----:B------:R-:W-:Y:S01]  /*3ad0*/  @P5 STG.E.U16 desc[UR36][R6.64+0x22], R33 ;  /* 0x0000222106005986 */ /* 0x000fe2000c101524 */
[----:B------:R-:W-:Y:S01]  /*3ae0*/  ISETP.GT.AND P5, PT, R3, RZ, P0 ;  /* 0x000000ff0300720c */ /* 0x000fe200007a4270 */
[----:B------:R-:W-:Y:S01]  /*3af0*/  FMUL R48, R48, R56 ;  /* 0x0000003830307220 */ /* 0x000fe20000400000 */
[----:B------:R-:W-:Y:S01]  /*3b00*/  F2FP.F16.F32.PACK_AB R35, RZ, R35 ;  /* 0x00000023ff23723e */ /* 0x000fe200000000ff */
[----:B------:R-:W-:Y:S01]  /*3b10*/  @P2 STG.E.U16 desc[UR36][R8.64+0x20], R34 ;  /* 0x0000202208002986 */ /* 0x000fe2000c101524 */
[----:B------:R-:W-:Y:S01]  /*3b20*/  F2FP.F16.F32.PACK_AB R36, RZ, R36 ;  /* 0x00000024ff24723e */ /* 0x000fe200000000ff */
[-C--:B------:R-:W-:Y:S01]  /*3b30*/  FMUL R49, R49, R56.reuse ;  /* 0x0000003831317220 */ /* 0x080fe20000400000 */
[C---:B------:R-:W-:Y:S01]  /*3b40*/  ISETP.GT.AND P2, PT, R3.reuse, 0x8, P1 ;  /* 0x000000080300780c */ /* 0x040fe20000f44270 */
[----:B------:R-:W-:Y:S01]  /*3b50*/  @P3 STG.E.U16 desc[UR36][R8.64+0x22], R35 ;  /* 0x0000222308003986 */ /* 0x000fe2000c101524 */
[----:B------:R-:W-:Y:S01]  /*3b60*/  ISETP.GT.AND P1, PT, R4, 0x20, PT ;  /* 0x000000200400780c */ /* 0x000fe20003f24270 */
[-C--:B------:R-:W-:Y:S01]  /*3b70*/  FMUL R50, R50, R56.reuse ;  /* 0x0000003832327220 */ /* 0x080fe20000400000 */
[----:B------:R-:W-:Y:S01]  /*3b80*/  F2FP.F16.F32.PACK_AB R37, RZ, R37 ;  /* 0x00000025ff25723e */ /* 0x000fe200000000ff */
[----:B------:R-:W-:Y:S01]  /*3b90*/  @P4 STG.E.U16 desc[UR36][R6.64+0x30], R36 ;  /* 0x0000302406004986 */ /* 0x000fe2000c101524 */
[----:B------:R-:W-:Y:S01]  /*3ba0*/  ISETP.GT.AND P3, PT, R3, 0x8, P0 ;  /* 0x000000080300780c */ /* 0x000fe20000764270 */
[-C--:B------:R-:W-:Y:S01]  /*3bb0*/  FMUL R51, R51, R56.reuse ;  /* 0x0000003833337220 */ /* 0x080fe20000400000 */
[----:B------:R-:W-:Y:S01]  /*3bc0*/  ISETP.GT.AND P0, PT, R4, 0x21, PT ;  /* 0x000000210400780c */ /* 0x000fe20003f04270 */
[----:B------:R-:W-:Y:S01]  /*3bd0*/  @P5 STG.E.U16 desc[UR36][R6.64+0x32], R37 ;  /* 0x0000322506005986 */ /* 0x000fe2000c101524 */
        /* <DEDUP_REMOVED lines=10> */
[----:B------:R-:W-:-:S02]  /*3c80*/  F2FP.F16.F32.PACK_AB R41, RZ, R41 ;  /* 0x00000029ff29723e */ /* 0x000fc400000000ff */
[C---:B------:R-:W-:Y:S01]  /*3c90*/  ISETP.GT.AND P1, PT, R3.reuse, 0x8, P1 ;  /* 0x000000080300780c */ /* 0x040fe20000f24270 */
[----:B------:R-:W-:Y:S01]  /*3ca0*/  @P3 STG.E.U16 desc[UR36][R8.64+0x32], R39 ;  /* 0x0000322708003986 */ /* 0x000fe2000c101524 */
[C---:B------:R-:W-:Y:S02]  /*3cb0*/  ISETP.GT.AND P2, PT, R3.reuse, 0x8, P0 ;  /* 0x000000080300780c */ /* 0x040fe40000744270 */
[C---:B------:R-:W-:Y:S01]  /*3cc0*/  ISETP.GT.AND P0, PT, R4.reuse, 0x29, PT ;  /* 0x000000290400780c */ /* 0x040fe20003f04270 */
[----:B------:R-:W-:Y:S01]  /*3cd0*/  @P4 STG.E.U16 desc[UR36][R6.64+0x40], R40 ;  /* 0x0000402806004986 */ /* 0x000fe2000c101524 */
[----:B------:R-:W-:Y:S02]  /*3ce0*/  ISETP.GT.AND P4, PT, R4, 0x28, PT ;  /* 0x000000280400780c */ /* 0x000fe40003f84270 */
[----:B------:R-:W-:Y:S01]  /*3cf0*/  F2FP.F16.F32.PACK_AB R42, RZ, R42 ;  /* 0x0000002aff2a723e */ /* 0x000fe200000000ff */
[----:B------:R-:W-:Y:S01]  /*3d00*/  @P5 STG.E.U16 desc[UR36][R6.64+0x42], R41 ;  /* 0x0000422906005986 */ /* 0x000fe2000c101524 */
[----:B------:R-:W-:-:S02]  /*3d10*/  ISETP.GT.AND P5, PT, R3, RZ, P4 ;  /* 0x000000ff0300720c */ /* 0x000fc400027a4270 */
[C---:B------:R-:W-:Y:S01]  /*3d20*/  ISETP.GT.AND P3, PT, R3.reuse, RZ, P0 ;  /* 0x000000ff0300720c */ /* 0x040fe20000764270 */
[----:B------:R-:W-:Y:S01]  /*3d30*/  @P1 STG.E.U16 desc[UR36][R8.64+0x40], R42 ;  /* 0x0000402a08001986 */ /* 0x000fe2000c101524 */
[----:B------:R-:W-:Y:S02]  /*3d40*/  F2FP.F16.F32.PACK_AB R43, RZ, R43 ;  /* 0x0000002bff2b723e */ /* 0x000fe400000000ff */
[----:B------:R-:W-:Y:S02]  /*3d50*/  F2FP.F16.F32.PACK_AB R44, RZ, R44 ;  /* 0x0000002cff2c723e */ /* 0x000fe400000000ff */
[C---:B------:R-:W-:Y:S01]  /*3d60*/  ISETP.GT.AND P4, PT, R3.reuse, 0x8, P4 ;  /* 0x000000080300780c */ /* 0x040fe20002784270 */
[----:B------:R-:W-:Y:S01]  /*3d70*/  @P2 STG.E.U16 desc[UR36][R8.64+0x42], R43 ;  /* 0x0000422b08002986 */ /* 0x000fe2000c101524 */
[----:B------:R-:W-:Y:S02]  /*3d80*/  F2FP.F16.F32.PACK_AB R45, RZ, R45 ;  /* 0x0000002dff2d723e */ /* 0x000fe400000000ff */
[----:B------:R-:W-:Y:S01]  /*3d90*/  ISETP.GT.AND P2, PT, R4, 0x31, PT ;  /* 0x000000310400780c */ /* 0x000fe20003f44270 */
[----:B------:R-:W-:Y:S01]  /*3da0*/  @P5 STG.E.U16 desc[UR36][R6.64+0x50], R44 ;  /* 0x0000502c06005986 */ /* 0x000fe2000c101524 */
[----:B------:R-:W-:-:S02]  /*3db0*/  ISETP.GT.AND P5, PT, R3, 0x8, P0 ;  /* 0x000000080300780c */ /* 0x000fc400007a4270 */
[C---:B------:R-:W-:Y:S01]  /*3dc0*/  ISETP.GT.AND P1, PT, R4.reuse, 0x38, PT ;  /* 0x000000380400780c */ /* 0x040fe20003f24270 */
[----:B------:R-:W-:Y:S01]  /*3dd0*/  @P3 STG.E.U16 desc[UR36][R6.64+0x52], R45 ;  /* 0x0000522d06003986 */ /* 0x000fe2000c101524 */
[C---:B------:R-:W-:Y:S02]  /*3de0*/  ISETP.GT.AND P3, PT, R4.reuse, 0x30, PT ;  /* 0x000000300400780c */ /* 0x040fe40003f64270 */
[----:B------:R-:W-:Y:S01]  /*3df0*/  ISETP.GT.AND P0, PT, R4, 0x39, PT ;  /* 0x000000390400780c */ /* 0x000fe20003f04270 */
[----:B------:R-:W-:Y:S01]  /*3e00*/  @P4 IMAD.MOV.U32 R4, RZ, RZ, R8 ;  /* 0x000000ffff044224 */ /* 0x000fe200078e0008 */
[----:B------:R-:W-:Y:S01]  /*3e10*/  F2FP.F16.F32.PACK_AB R46, RZ, R46 ;  /* 0x0000002eff2e723e */ /* 0x000fe200000000ff */
[----:B------:R-:W-:Y:S01]  /*3e20*/  @P4 IMAD.MOV.U32 R5, RZ, RZ, R9 ;  /* 0x000000ffff054224 */ /* 0x000fe200078e0009 */
[----:B------:R-:W-:Y:S02]  /*3e30*/  F2FP.F16.F32.PACK_AB R47, RZ, R47 ;  /* 0x0000002fff2f723e */ /* 0x000fe400000000ff */
[----:B------:R-:W-:-:S02]  /*3e40*/  F2FP.F16.F32.PACK_AB R48, RZ, R48 ;  /* 0x00000030ff30723e */ /* 0x000fc400000000ff */
[----:B------:R0:W-:Y:S01]  /*3e50*/  @P4 STG.E.U16 desc[UR36][R4.64+0x50], R46 ;  /* 0x0000502e04004986 */ /* 0x0001e2000c101524 */
[C---:B------:R-:W-:Y:S02]  /*3e60*/  ISETP.GT.AND P4, PT, R3.reuse, RZ, P2 ;  /* 0x000000ff0300720c */ /* 0x040fe40001784270 */
[----:B------:R-:W-:Y:S02]  /*3e70*/  F2FP.F16.F32.PACK_AB R49, RZ, R49 ;  /* 0x00000031ff31723e */ /* 0x000fe400000000ff */
[----:B------:R-:W-:Y:S02]  /*3e80*/  ISETP.GT.AND P2, PT, R3, 0x8, P2 ;  /* 0x000000080300780c */ /* 0x000fe40001744270 */
[----:B------:R-:W-:Y:S02]  /*3e90*/  F2FP.F16.F32.PACK_AB R50, RZ, R50 ;  /* 0x00000032ff32723e */ /* 0x000fe400000000ff */
[----:B------:R-:W-:Y:S02]  /*3ea0*/  F2FP.F16.F32.PACK_AB R51, RZ, R51 ;  /* 0x00000033ff33723e */ /* 0x000fe400000000ff */
[----:B------:R-:W-:Y:S01]  /*3eb0*/  F2FP.F16.F32.PACK_AB R52, RZ, R52 ;  /* 0x00000034ff34723e */ /* 0x000fe200000000ff */
[----:B0-----:R-:W-:Y:S01]  /*3ec0*/  @P5 IMAD.MOV.U32 R4, RZ, RZ, R8 ;  /* 0x000000ffff045224 */ /* 0x001fe200078e0008 */
[----:B------:R-:W-:Y:S01]  /*3ed0*/  F2FP.F16.F32.PACK_AB R53, RZ, R53 ;  /* 0x00000035ff35723e */ /* 0x000fe200000000ff */
[----:B------:R-:W-:Y:S01]  /*3ee0*/  @P5 IMAD.MOV.U32 R5, RZ, RZ, R9 ;  /* 0x000000ffff055224 */ /* 0x000fe200078e0009 */
[----:B------:R-:W-:-:S02]  /*3ef0*/  F2FP.F16.F32.PACK_AB R54, RZ, R54 ;  /* 0x00000036ff36723e */ /* 0x000fc400000000ff */
[----:B------:R-:W-:Y:S02]  /*3f00*/  F2FP.F16.F32.PACK_AB R55, RZ, R55 ;  /* 0x00000037ff37723e */ /* 0x000fe400000000ff */
[----:B------:R0:W-:Y:S01]  /*3f10*/  @P5 STG.E.U16 desc[UR36][R4.64+0x52], R47 ;  /* 0x0000522f04005986 */ /* 0x0001e2000c101524 */
[C---:B------:R-:W-:Y:S02]  /*3f20*/  ISETP.GT.AND P5, PT, R3.reuse, RZ, P3 ;  /* 0x000000ff0300720c */ /* 0x040fe40001fa4270 */
[----:B------:R-:W-:-:S11]  /*3f30*/  ISETP.GT.AND P3, PT, R3, 0x8, P3 ;  /* 0x000000080300780c */ /* 0x000fd60001f64270 */
[----:B0-----:R-:W-:Y:S02]  /*3f40*/  @P5 IMAD.MOV.U32 R4, RZ, RZ, R6 ;  /* 0x000000ffff045224 */ /* 0x001fe400078e0006 */
[----:B------:R-:W-:-:S05]  /*3f50*/  @P5 IMAD.MOV.U32 R5, RZ, RZ, R7 ;  /* 0x000000ffff055224 */ /* 0x000fca00078e0007 */
[----:B------:R0:W-:Y:S01]  /*3f60*/  @P5 STG.E.U16 desc[UR36][R4.64+0x60], R48 ;  /* 0x0000603004005986 */ /* 0x0001e2000c101524 */
[C---:B------:R-:W-:Y:S02]  /*3f70*/  ISETP.GT.AND P5, PT, R3.reuse, RZ, P0 ;  /* 0x000000ff0300720c */ /* 0x040fe400007a4270 */
[----:B------:R-:W-:Y:S01]  /*3f80*/  ISETP.GT.AND P0, PT, R3, 0x8, P0 ;  /* 0x000000080300780c */ /* 0x000fe20000704270 */
[----:B0-----:R-:W-:Y:S02]  /*3f90*/  @P4 IMAD.MOV.U32 R4, RZ, RZ, R6 ;  /* 0x000000ffff044224 */ /* 0x001fe400078e0006 */
[----:B------:R-:W-:-:S05]  /*3fa0*/  @P4 IMAD.MOV.U32 R5, RZ, RZ, R7 ;  /* 0x000000ffff054224 */ /* 0x000fca00078e0007 */
[----:B------:R0:W-:Y:S01]  /*3fb0*/  @P4 STG.E.U16 desc[UR36][R4.64+0x62], R49 ;  /* 0x0000623104004986 */ /* 0x0001e2000c101524 */
[C---:B------:R-:W-:Y:S02]  /*3fc0*/  ISETP.GT.AND P4, PT, R3.reuse, RZ, P1 ;  /* 0x000000ff0300720c */ /* 0x040fe40000f84270 */
[----:B------:R-:W-:Y:S01]  /*3fd0*/  ISETP.GT.AND P1, PT, R3, 0x8, P1 ;  /* 0x000000080300780c */ /* 0x000fe20000f24270 */
[----:B0-----:R-:W-:Y:S02]  /*3fe0*/  @P3 IMAD.MOV.U32 R4, RZ, RZ, R8 ;  /* 0x000000ffff043224 */ /* 0x001fe400078e0008 */
[----:B------:R-:W-:-:S05]  /*3ff0*/  @P3 IMAD.MOV.U32 R5, RZ, RZ, R9 ;  /* 0x000000ffff053224 */ /* 0x000fca00078e0009 */
[----:B------:R0:W-:Y:S02]  /*4000*/  @P3 STG.E.U16 desc[UR36][R4.64+0x60], R50 ;  /* 0x0000603204003986 */ /* 0x0001e4000c101524 */
[----:B0-----:R-:W-:Y:S02]  /*4010*/  @P2 IMAD.MOV.U32 R4, RZ, RZ, R8 ;  /* 0x000000ffff042224 */ /* 0x001fe400078e0008 */
[----:B------:R-:W-:-:S05]  /*4020*/  @P2 IMAD.MOV.U32 R5, RZ, RZ, R9 ;  /* 0x000000ffff052224 */ /* 0x000fca00078e0009 */
[----:B------:R0:W-:Y:S02]  /*4030*/  @P2 STG.E.U16 desc[UR36][R4.64+0x62], R51 ;  /* 0x0000623304002986 */ /* 0x0001e4000c101524 */
[----:B0-----:R-:W-:Y:S02]  /*4040*/  @P4 IMAD.MOV.U32 R4, RZ, RZ, R6 ;  /* 0x000000ffff044224 */ /* 0x001fe400078e0006 */
[----:B------:R-:W-:-:S05]  /*4050*/  @P4 IMAD.MOV.U32 R5, RZ, RZ, R7 ;  /* 0x000000ffff054224 */ /* 0x000fca00078e0007 */
[----:B------:R0:W-:Y:S04]  /*4060*/  @P4 STG.E.U16 desc[UR36][R4.64+0x70], R52 ;  /* 0x0000703404004986 */ /* 0x0001e8000c101524 */
[----:B------:R4:W-:Y:S01]  /*4070*/  @P5 STG.E.U16 desc[UR36][R6.64+0x72], R53 ;  /* 0x0000723506005986 */ /* 0x0009e2000c101524 */
[----:B0-----:R-:W-:Y:S02]  /*4080*/  @P1 IMAD.MOV.U32 R4, RZ, RZ, R8 ;  /* 0x000000ffff041224 */ /* 0x001fe400078e0008 */
[----:B------:R-:W-:-:S05]  /*4090*/  @P1 IMAD.MOV.U32 R5, RZ, RZ, R9 ;  /* 0x000000ffff051224 */ /* 0x000fca00078e0009 */
[----:B------:R4:W-:Y:S04]  /*40a0*/  @P1 STG.E.U16 desc[UR36][R4.64+0x70], R54 ;  /* 0x0000703604001986 */ /* 0x0009e8000c101524 */
[----:B------:R4:W-:Y:S02]  /*40b0*/  @P0 STG.E.U16 desc[UR36][R8.64+0x72], R55 ;  /* 0x0000723708000986 */ /* 0x0009e4000c101524 */
.L_x_94:
[----:B------:R-:W-:Y:S05]  /*40c0*/  BSYNC B0 ;  /* 0x0000000000007941 */ /* 0x000fea0003800000 */
.L_x_32:
[----:B------:R-:W-:Y:S01]  /*40d0*/  ULDC UR4, c[0x0][0xc] ;  /* 0x0000030000047ab9 */ /* 0x000fe20000000800 */
[----:B------:R-:W-:Y:S01]  /*40e0*/  ULDC UR5, c[0x0][0x10] ;  /* 0x0000040000057ab9 */ /* 0x000fe20000000800 */
[----:B------:R-:W0:Y:S01]  /*40f0*/  LDC R3, c[0x0][0x14] ;  /* 0x00000500ff037b82 */ /* 0x000e220000000800 */
[----:B------:R-:W-:Y:S01]  /*4100*/  UIMAD.WIDE.U32 UR4, UR4, UR5, URZ ;  /* 0x00000005040472a5 */ /* 0x000fe2000f8e003f */
[----:B------:R-:W-:Y:S02]  /*4110*/  IMAD.MOV.U32 R61, RZ, RZ, -0x1 ;  /* 0xffffffffff3d7424 */ /* 0x000fe400078e00ff */
[----:B------:R-:W-:-:S03]  /*4120*/  IMAD.MOV.U32 R59, RZ, RZ, -0x1 ;  /* 0xffffffffff3b7424 */ /* 0x000fc600078e00ff */
[----:B0-----:R-:W-:-:S04]  /*4130*/  IMAD.WIDE.U32 R16, R3, UR4, R16 ;  /* 0x0000000403107c25 */ /* 0x001fc8000f8e0010 */
[----:B------:R-:W-:Y:S01]  /*4140*/  IMAD R3, R3, UR5, RZ ;  /* 0x0000000503037c24 */ /* 0x000fe2000f8e02ff */
[----:B------:R-:W-:Y:S02]  /*4150*/  ULDC.64 UR4, c[0x0][0x650] ;  /* 0x0001940000047ab9 */ /* 0x000fe40000000a00 */
[----:B------:R-:W-:Y:S01]  /*4160*/  ISETP.GE.U32.AND P0, PT, R16, UR4, PT ;  /* 0x0000000410007c0c */ /* 0x000fe2000bf06070 */
[--C-:B------:R-:W-:Y:S01]  /*4170*/  IMAD.IADD R17, R17, 0x1, R3.reuse ;  /* 0x0000000111117824 */ /* 0x100fe200078e0203 */
[----:B------:R-:W-:-:S04]  /*4180*/  PRMT R3, RZ, 0x7610, R3 ;  /* 0x00007610ff037816 */ /* 0x000fc80000000003 */
[----:B------:R-:W-:-:S13]  /*4190*/  ISETP.GE.U32.AND.EX P0, PT, R17, UR5, PT, P0 ;  /* 0x0000000511007c0c */ /* 0x000fda000bf06100 */
[----:B------:R-:W-:Y:S05]  /*41a0*/  @P0 BRA `(.L_x_95) ;  /* 0x0000000400640947 */ /* 0x000fea0003800000 */
[----:B---3--:R-:W0:Y:S01]  /*41b0*/  S2R R12, SR_CTAID.X ;  /* 0x00000000000c7919 */ /* 0x008e220000002500 */
[----:B-12---:R-:W1:Y:S01]  /*41c0*/  LDC.64 R10, c[0x0][0x628] ;  /* 0x00018a00ff0a7b82 */ /* 0x006e620000000a00 */
[----:B------:R-:W-:Y:S01]  /*41d0*/  ULDC UR4, c[0x0][0x150] ;  /* 0x0000540000047ab9 */ /* 0x000fe20000000800 */
[----:B----4-:R-:W-:Y:S01]  /*41e0*/  IMAD.MOV.U32 R8, RZ, RZ, R16 ;  /* 0x000000ffff087224 */ /* 0x010fe200078e0010 */
[----:B-----5:R-:W2:Y:S01]  /*41f0*/  S2R R24, SR_CTAID.Y ;  /* 0x0000000000187919 */ /* 0x020ea20000002600 */
[----:B------:R-:W-:-:S04]  /*4200*/  IMAD.MOV.U32 R9, RZ, RZ, R17 ;  /* 0x000000ffff097224 */ /* 0x000fc800078e0011 */
[----:B------:R-:W3:Y:S08]  /*4210*/  LDC R21, c[0x0][0x144] ;  /* 0x00005100ff157b82 */ /* 0x000ef00000000800 */
[----:B------:R-:W4:Y:S08]  /*4220*/  LDC R0, c[0x0][0x630] ;  /* 0x00018c00ff007b82 */ /* 0x000f300000000800 */
[----:B------:R-:W2:Y:S01]  /*4230*/  LDC.64 R14, c[0x0][0x620] ;  /* 0x00018800ff0e7b82 */ /* 0x000ea20000000a00 */
[----:B-1----:R-:W-:-:S04]  /*4240*/  ISETP.NE.U32.AND P0, PT, R10, RZ, PT ;  /* 0x000000ff0a00720c */ /* 0x002fc80003f05070 */
[----:B------:R-:W-:Y:S02]  /*4250*/  ISETP.NE.AND.EX P0, PT, R11, RZ, PT, P0 ;  /* 0x000000ff0b00720c */ /* 0x000fe40003f05300 */
[----:B0-----:R-:W-:-:S05]  /*4260*/  I2FP.F32.U32 R3, R12 ;  /* 0x0000000c00037245 */ /* 0x001fca0000201000 */
[----:B------:R-:W-:-:S04]  /*4270*/  FMUL R3, R3, UR4 ;  /* 0x0000000403037c20 */ /* 0x000fc80008400000 */
[----:B------:R0:W1:Y:S02]  /*4280*/  F2I.U32.TRUNC.NTZ R20, R3 ;  /* 0x0000000300147305 */ /* 0x000064000020f000 */
[----:B---34-:R-:W-:Y:S05]  /*4290*/  @!P0 BRA `(.L_x_96) ;  /* 0x0000000000288947 */ /* 0x018fea0003800000 */
[----:B0-----:R-:W0:Y:S02]  /*42a0*/  LDC R3, c[0x0][0x634] ;  /* 0x00018d00ff037b82 */ /* 0x001e240000000800 */
        /* <DEDUP_REMOVED lines=9> */
.L_x_96:
[----:B------:R-:W3:Y:S01]  /*4340*/  LDC.64 R28, c[0x0][0x640] ;  /* 0x00019000ff1c7b82 */ /* 0x000ee20000000a00 */
[-CC-:B------:R-:W-:Y:S01]  /*4350*/  SHF.R.U64 R59, R8, R0.reuse, R9.reuse ;  /* 0x00000000083b7219 */ /* 0x180fe20000001209 */
[----:B-1----:R-:W-:Y:S01]  /*4360*/  IMAD.MOV R20, RZ, RZ, -R20 ;  /* 0x000000ffff147224 */ /* 0x002fe200078e0a14 */
[----:B------:R-:W-:Y:S01]  /*4370*/  SHF.R.U32.HI R0, RZ, R0, R9 ;  /* 0x00000000ff007219 */ /* 0x000fe20000011609 */
[----:B------:R-:W-:Y:S01]  /*4380*/  ULDC UR4, c[0x0][0x154] ;  /* 0x0000550000047ab9 */ /* 0x000fe20000000800 */
[----:B0-----:R-:W-:Y:S01]  /*4390*/  IADD3 R3, P0, RZ, -R59, RZ ;  /* 0x8000003bff037210 */ /* 0x001fe20007f1e0ff */
[----:B------:R-:W-:Y:S02]  /*43a0*/  IMAD R21, R21, R20, R12 ;  /* 0x0000001415157224 */ /* 0x000fe400078e020c */
[----:B------:R-:W0:Y:S01]  /*43b0*/  LDC R6, c[0x0][0x618] ;  /* 0x00018600ff067b82 */ /* 0x000e220000000800 */
[----:B------:R-:W-:Y:S02]  /*43c0*/  IMAD.MOV.U32 R7, RZ, RZ, 0x1 ;  /* 0x00000001ff077424 */ /* 0x000fe400078e00ff */
[----:B------:R-:W-:-:S04]  /*43d0*/  IMAD.X R5, RZ, RZ, ~R0, P0 ;  /* 0x000000ffff057224 */ /* 0x000fc800000e0e00 */
[-C--:B--2---:R-:W-:Y:S01]  /*43e0*/  IMAD R0, R5, R14.reuse, RZ ;  /* 0x0000000e05007224 */ /* 0x084fe200078e02ff */
[----:B------:R-:W1:Y:S01]  /*43f0*/  LDC R8, c[0x0][0x608] ;  /* 0x00018200ff087b82 */ /* 0x000e620000000800 */
[----:B------:R-:W-:-:S04]  /*4400*/  IMAD.WIDE.U32 R4, R3, R14, R16 ;  /* 0x0000000e03047225 */ /* 0x000fc800078e0010 */
[----:B------:R-:W-:Y:S01]  /*4410*/  IMAD R3, R3, R15, R0 ;  /* 0x0000000f03037224 */ /* 0x000fe200078e0200 */
[----:B------:R-:W-:Y:S02]  /*4420*/  I2FP.F32.U32 R0, R24 ;  /* 0x0000001800007245 */ /* 0x000fe40000201000 */
[----:B------:R-:W2:Y:S01]  /*4430*/  LDC R26, c[0x0][0x658] ;  /* 0x00019600ff1a7b82 */ /* 0x000ea20000000800 */
[----:B------:R-:W-:Y:S01]  /*4440*/  IMAD.IADD R3, R5, 0x1, R3 ;  /* 0x0000000105037824 */ /* 0x000fe200078e0203 */
[----:B---3--:R-:W-:Y:S01]  /*4450*/  ISETP.NE.U32.AND P0, PT, R28, RZ, PT ;  /* 0x000000ff1c00720c */ /* 0x008fe20003f05070 */
[----:B------:R-:W-:Y:S01]  /*4460*/  FMUL R0, R0, UR4 ;  /* 0x0000000400007c20 */ /* 0x000fe20008400000 */
[----:B------:R-:W-:Y:S02]  /*4470*/  IMAD.MOV.U32 R5, RZ, RZ, -0x1 ;  /* 0xffffffffff057424 */ /* 0x000fe400078e00ff */
[----:B------:R-:W-:Y:S01]  /*4480*/  ISETP.NE.AND.EX P0, PT, R29, RZ, PT, P0 ;  /* 0x000000ff1d00720c */ /* 0x000fe20003f05300 */
[----:B------:R3:W4:Y:S01]  /*4490*/  F2I.U32.TRUNC.NTZ R13, R0 ;  /* 0x00000000000d7305 */ /* 0x000722000020f000 */
[----:B------:R-:W3:Y:S01]  /*44a0*/  LDC R15, c[0x0][0x148] ;  /* 0x00005200ff0f7b82 */ /* 0x000ee20000000800 */
[----:B0-----:R-:W-:-:S02]  /*44b0*/  SHF.R.U64 R12, R4, R6, R3 ;  /* 0x00000006040c7219 */ /* 0x001fc40000001203 */
[----:B------:R-:W-:-:S05]  /*44c0*/  SHF.R.U32.HI R3, RZ, R6, R3 ;  /* 0x00000006ff037219 */ /* 0x000fca0000011603 */
[----:B------:R-:W0:Y:S01]  /*44d0*/  LDC R20, c[0x0][0x600] ;  /* 0x00018000ff147b82 */ /* 0x000e220000000800 */
[-CC-:B-1----:R-:W-:Y:S02]  /*44e0*/  SHF.R.U64 R10, R12, R8.reuse, R3.reuse ;  /* 0x000000080c0a7219 */ /* 0x182fe40000001203 */
[----:B------:R-:W-:-:S05]  /*44f0*/  SHF.R.U32.HI R3, RZ, R8, R3 ;  /* 0x00000008ff037219 */ /* 0x000fca0000011603 */
[----:B------:R-:W1:Y:S01]  /*4500*/  LDC R27, c[0x0][0x648] ;  /* 0x00019200ff1b7b82 */ /* 0x000e620000000800 */
[-C--:B--2---:R-:W-:Y:S02]  /*4510*/  SHF.L.U32 R4, R5, R26.reuse, RZ ;  /* 0x0000001a05047219 */ /* 0x084fe400000006ff */
[-CC-:B------:R-:W-:Y:S02]  /*4520*/  SHF.R.U64 R14, R10, R26.reuse, R3.reuse ;  /* 0x0000001a0a0e7219 */ /* 0x180fe40000001203 */
[----:B------:R-:W-:Y:S02]  /*4530*/  SHF.R.U32.HI R5, RZ, R26, R3 ;  /* 0x0000001aff057219 */ /* 0x000fe40000011603 */
[----:B------:R-:W-:Y:S01]  /*4540*/  LOP3.LUT R25, RZ, R4, RZ, 0x33, !PT ;  /* 0x00000004ff197212 */ /* 0x000fe200078e33ff */
[----:B------:R-:W2:Y:S01]  /*4550*/  LDC R30, c[0x0][0x638] ;  /* 0x00018e00ff1e7b82 */ /* 0x000ea20000000800 */
[----:B------:R-:W-:Y:S01]  /*4560*/  SHF.L.U32 R26, R7, R26, RZ ;  /* 0x0000001a071a7219 */ /* 0x000fe200000006ff */
[----:B------:R-:W-:-:S06]  /*4570*/  IMAD.MOV.U32 R4, RZ, RZ, R14 ;  /* 0x000000ffff047224 */ /* 0x000fcc00078e000e */
[----:B------:R-:W0:Y:S01]  /*4580*/  LDC R31, c[0x0][0x610] ;  /* 0x00018400ff1f7b82 */ /* 0x000e220000000800 */
[----:B----4-:R-:W-:Y:S05]  /*4590*/  @!P0 BRA `(.L_x_97) ;  /* 0x0000000000288947 */ /* 0x010fea0003800000 */
        /* <DEDUP_REMOVED lines=10> */
.L_x_97:
[----:B------:R-:W-:Y:S01]  /*4640*/  ISETP.NE.AND P0, PT, R2, 0x1, PT ;  /* 0x000000010200780c */ /* 0x000fe20003f05270 */
[----:B0-----:R-:W-:Y:S01]  /*4650*/  VIADD R7, R20, 0xffffffff ;  /* 0xffffffff14077836 */ /* 0x001fe20000000000 */
[----:B-1-3--:R-:W-:Y:S01]  /*4660*/  SHF.R.U64 R0, R4, R27, R5 ;  /* 0x0000001b04007219 */ /* 0x00afe20000001205 */
[----:B------:R-:W-:Y:S01]  /*4670*/  IMAD.MOV R13, RZ, RZ, -R13 ;  /* 0x000000ffff0d7224 */ /* 0x000fe200078e0a0d */
[----:B------:R-:W-:Y:S01]  /*4680*/  LOP3.LUT R5, R10, R25, RZ, 0xc0, !PT ;  /* 0x000000190a057212 */ /* 0x000fe200078ec0ff */
[----:B------:R-:W-:Y:S01]  /*4690*/  IMAD.MOV.U32 R4, RZ, RZ, 0x1 ;  /* 0x00000001ff047424 */ /* 0x000fe200078e00ff */
[----:B------:R-:W-:Y:S01]  /*46a0*/  LOP3.LUT R12, R12, R7, RZ, 0xc0, !PT ;  /* 0x000000070c0c7212 */ /* 0x000fe200078ec0ff */
[----:B------:R-:W-:Y:S02]  /*46b0*/  IMAD.MOV R3, RZ, RZ, -R0 ;  /* 0x000000ffff037224 */ /* 0x000fe400078e0a00 */
[----:B------:R-:W-:Y:S02]  /*46c0*/  IMAD R0, R26, R0, R5 ;  /* 0x000000001a007224 */ /* 0x000fe400078e0205 */
[----:B--2---:R-:W-:-:S02]  /*46d0*/  IMAD R3, R3, R30, R14 ;  /* 0x0000001e03037224 */ /* 0x004fc400078e020e */
[----:B------:R-:W-:Y:S02]  /*46e0*/  @P0 IMAD R21, R15, R13, R24 ;  /* 0x0000000d0f150224 */ /* 0x000fe400078e0218 */
[----:B------:R-:W-:Y:S01]  /*46f0*/  IMAD R5, R3, R20, R12 ;  /* 0x0000001403057224 */ /* 0x000fe200078e020c */
[----:B------:R-:W-:Y:S01]  /*4700*/  PRMT R3, R4, 0x7610, R3 ;  /* 0x0000761004037816 */ /* 0x000fe20000000003 */
[----:B------:R-:W-:-:S05]  /*4710*/  IMAD R0, R0, R31, R21 ;  /* 0x0000001f00007224 */ /* 0x000fca00078e0215 */
[----:B------:R-:W-:Y:S02]  /*4720*/  SEL R61, R5, R0, !P0 ;  /* 0x00000000053d7207 */ /* 0x000fe40004000000 */
[----:B------:R-:W-:-:S07]  /*4730*/  SEL R0, R0, R5, !P0 ;  /* 0x0000000500007207 */ /* 0x000fce0004000000 */
.L_x_95:
[----:B------:R-:W-:Y:S01]  /*4740*/  LOP3.LUT P0, RZ, R3, 0xff, RZ, 0xc0, !PT ;  /* 0x000000ff03ff7812 */ /* 0x000fe2000780c0ff */
[----:B------:R-:W-:-:S12]  /*4750*/  IMAD.MOV.U32 R60, RZ, RZ, R0 ;  /* 0x000000ffff3c7224 */ /* 0x000fd800078e0000 */
[----:B------:R-:W-:Y:S05]  /*4760*/  @P0 BRA `(.L_x_98) ;  /* 0xffffffc800a00947 */ /* 0x000fea000383ffff */
[----:B------:R-:W-:Y:S05]  /*4770*/  EXIT ;  /* 0x000000000000794d */ /* 0x000fea0003800000 */
.L_x_7:
[----:B0-----:R-:W-:Y:S01]  /*4780*/  ULDC.64 UR4, c[0x0][0x650] ;  /* 0x0001940000047ab9 */ /* 0x001fe20000000a00 */
        /* <DEDUP_REMOVED lines=25> */
.L_x_100:
[----:B------:R-:W0:Y:S01]  /*4920*/  LDC.64 R28, c[0x0][0x640] ;  /* 0x00019000ff1c7b82 */ /* 0x000e220000000a00 */
[-CC-:B------:R-:W-:Y:S01]  /*4930*/  SHF.R.U64 R22, R12, R6.reuse, R13.reuse ;  /* 0x000000060c167219 */ /* 0x180fe2000000120d */
[----:B------:R-:W-:Y:S01]  /*4940*/  IMAD.MOV.U32 R30, RZ, RZ, 0x1 ;  /* 0x00000001ff1e7424 */ /* 0x000fe200078e00ff */
[----:B------:R-:W-:Y:S02]  /*4950*/  SHF.R.U32.HI R6, RZ, R6, R13 ;  /* 0x00000006ff067219 */ /* 0x000fe4000001160d */
        /* <DEDUP_REMOVED lines=8> */
[----:B------:R-:W-:Y:S01]  /*49e0*/  IMAD.IADD R9, R9, 0x1, R11 ;  /* 0x0000000109097824 */ /* 0x000fe200078e020b */
[----:B0-----:R-:W-:-:S04]  /*49f0*/  ISETP.NE.U32.AND P0, PT, R28, RZ, PT ;  /* 0x000000ff1c00720c */ /* 0x001fc80003f05070 */
[----:B------:R-:W-:Y:S02]  /*4a00*/  ISETP.NE.AND.EX P0, PT, R29, RZ, PT, P0 ;  /* 0x000000ff1d00720c */ /* 0x000fe40003f05300 */
[----:B------:R-:W0:Y:S01]  /*4a10*/  LDC R20, c[0x0][0x600] ;  /* 0x00018000ff147b82 */ /* 0x000e220000000800 */
[-CC-:B-1----:R-:W-:Y:S01]  /*4a20*/  SHF.R.U64 R14, R8, R10.reuse, R9.reuse ;  /* 0x0000000a080e7219 */ /* 0x182fe20000001209 */
[----:B------:R-:W-:Y:S01]  /*4a30*/  IMAD.MOV.U32 R8, RZ, RZ, -0x1 ;  /* 0xffffffffff087424 */ /* 0x000fe200078e00ff */
[----:B------:R-:W-:-:S05]  /*4a40*/  SHF.R.U32.HI R9, RZ, R10, R9 ;  /* 0x0000000aff097219 */ /* 0x000fca0000011609 */
[----:B------:R-:W1:Y:S01]  /*4a50*/  LDC R24, c[0x0][0x648] ;  /* 0x00019200ff187b82 */ /* 0x000e620000000800 */
[-CC-:B--2---:R-:W-:Y:S02]  /*4a60*/  SHF.R.U64 R23, R14, R12.reuse, R9.reuse ;  /* 0x0000000c0e177219 */ /* 0x184fe40000001209 */
[----:B------:R-:W-:-:S05]  /*4a70*/  SHF.R.U32.HI R6, RZ, R12, R9 ;  /* 0x0000000cff067219 */ /* 0x000fca0000011609 */
[----:B------:R-:W2:Y:S01]  /*4a80*/  LDC R26, c[0x0][0x638] ;  /* 0x00018e00ff1a7b82 */ /* 0x000ea20000000800 */
[-C--:B---3--:R-:W-:Y:S02]  /*4a90*/  SHF.L.U32 R8, R8, R27.reuse, RZ ;  /* 0x0000001b08087219 */ /* 0x088fe400000006ff */
[-CC-:B------:R-:W-:Y:S02]  /*4aa0*/  SHF.R.U64 R25, R23, R27.reuse, R6.reuse ;  /* 0x0000001b17197219 */ /* 0x180fe40000001206 */
[----:B------:R-:W-:Y:S02]  /*4ab0*/  LOP3.LUT R32, RZ, R8, RZ, 0x33, !PT ;  /* 0x00000008ff207212 */ /* 0x000fe400078e33ff */
[----:B------:R-:W-:Y:S01]  /*4ac0*/  SHF.R.U32.HI R9, RZ, R27, R6 ;  /* 0x0000001bff097219 */ /* 0x000fe20000011606 */
[----:B------:R-:W3:Y:S01]  /*4ad0*/  LDC R31, c[0x0][0x610] ;  /* 0x00018400ff1f7b82 */ /* 0x000ee20000000800 */
[----:B------:R-:W-:Y:S01]  /*4ae0*/  IMAD.MOV.U32 R8, RZ, RZ, R25 ;  /* 0x000000ffff087224 */ /* 0x000fe200078e0019 */
[----:B------:R-:W-:Y:S06]  /*4af0*/  @!P0 BRA `(.L_x_101) ;  /* 0x0000000000288947 */ /* 0x000fec0003800000 */
        /* <DEDUP_REMOVED lines=10> */
.L_x_101:
[----:B------:R-:W-:Y:S01]  /*4ba0*/  ISETP.NE.AND P0, PT, R2, 0x1, PT ;  /* 0x000000010200780c */ /* 0x000fe20003f05270 */
[----:B------:R-:W-:Y:S01]  /*4bb0*/  IMAD.MOV.U32 R13, RZ, RZ, R22 ;  /* 0x000000ffff0d7224 */ /* 0x000fe200078e0016 */
[----:B-1----:R-:W-:Y:S01]  /*4bc0*/  SHF.R.U64 R6, R8, R24, R9 ;  /* 0x0000001808067219 */ /* 0x002fe20000001209 */
[----:B0-----:R-:W-:Y:S01]  /*4bd0*/  VIADD R9, R20, 0xffffffff ;  /* 0xffffffff14097836 */ /* 0x001fe20000000000 */
[----:B------:R-:W-:Y:S02]  /*4be0*/  SHF.L.U32 R30, R30, R27, RZ ;  /* 0x0000001b1e1e7219 */ /* 0x000fe400000006ff */
[----:B------:R-:W-:Y:S01]  /*4bf0*/  LOP3.LUT R5, R23, R32, RZ, 0xc0, !PT ;  /* 0x0000002017057212 */ /* 0x000fe200078ec0ff */
[----:B------:R-:W-:-:S04]  /*4c00*/  IMAD.MOV R8, RZ, RZ, -R6 ;  /* 0x000000ffff087224 */ /* 0x000fc800078e0a06 */
[----:B------:R-:W-:Y:S01]  /*4c10*/  IMAD R6, R30, R6, R5 ;  /* 0x000000061e067224 */ /* 0x000fe200078e0205 */
[----:B------:R-:W-:Y:S01]  /*4c20*/  LOP3.LUT R5, R14, R9, RZ, 0xc0, !PT ;  /* 0x000000090e057212 */ /* 0x000fe200078ec0ff */
[----:B------:R-:W-:Y:S02]  /*4c30*/  @P0 IMAD R3, R7, R21, R4 ;  /* 0x0000001507030224 */ /* 0x000fe400078e0204 */
[----:B--2---:R-:W-:Y:S02]  /*4c40*/  IMAD R4, R8, R26, R25 ;  /* 0x0000001a08047224 */ /* 0x004fe400078e0219 */
[----:B---3--:R-:W-:Y:S02]  /*4c50*/  IMAD R3, R6, R31, R3 ;  /* 0x0000001f06037224 */ /* 0x008fe400078e0203 */
[----:B------:R-:W-:Y:S02]  /*4c60*/  IMAD R4, R4, R20, R5 ;  /* 0x0000001404047224 */ /* 0x000fe400078e0205 */
[----:B------:R-:W-:-:S03]  /*4c70*/  IMAD.MOV.U32 R6, RZ, RZ, 0x1 ;  /* 0x00000001ff067424 */ /* 0x000fc600078e00ff */
[----:B------:R-:W-:Y:S02]  /*4c80*/  SEL R20, R4, R3, !P0 ;  /* 0x0000000304147207 */ /* 0x000fe40004000000 */
[----:B------:R-:W-:-:S07]  /*4c90*/  SEL R12, R3, R4, !P0 ;  /* 0x00000004030c7207 */ /* 0x000fce0004000000 */
.L_x_99:
[----:B------:R-:W-:-:S08]  /*4ca0*/  NOP ;  /* 0x0000000000007918 */ /* 0x000fd00000000000 */
[----:B------:R-:W0:-:S00]  /*4cb0*/  USETMAXREG.DEALLOC.CTAPOOL 0x28 ;  /* 0x00000028000079c8 */ /* 0x000e0000080e0500 */
[----:B0-----:R-:W-:-:S13]  /*4cc0*/  ISETP.NE.AND P0, PT, R0, RZ, PT ;  /* 0x000000ff0000720c */ /* 0x001fda0003f05270 */
[----:B------:R-:W-:Y:S05]  /*4cd0*/  @P0 EXIT ;  /* 0x000000000000094d */ /* 0x000fea0003800000 */
[----:B------:R-:W-:Y:S01]  /*4ce0*/  LOP3.LUT P0, RZ, R6, 0xff, RZ, 0xc0, !PT ;  /* 0x000000ff06ff7812 */ /* 0x000fe2000780c0ff */
[----:B------:R-:W-:Y:S02]  /*4cf0*/  IMAD.MOV.U32 R10, RZ, RZ, 0x1 ;  /* 0x00000001ff0a7424 */ /* 0x000fe400078e00ff */
[----:B------:R-:W-:-:S10]  /*4d00*/  IMAD.MOV.U32 R9, RZ, RZ, RZ ;  /* 0x000000ffff097224 */ /* 0x000fd400078e00ff */
[----:B------:R-:W-:Y:S05]  /*4d10*/  @!P0 BRA `(.L_x_102) ;  /* 0x0000000c00848947 */ /* 0x000fea0003800000 */
[----:B------:R-:W0:Y:S01]  /*4d20*/  LDC R0, c[0x0][0x28c] ;  /* 0x0000a300ff007b82 */ /* 0x000e220000000800 */
[----:B------:R-:W-:Y:S01]  /*4d30*/  ULDC UR5, c[0x0][0x658] ;  /* 0x0001960000057ab9 */ /* 0x000fe20000000800 */
[----:B------:R-:W-:Y:S01]  /*4d40*/  UMOV UR11, 0xffffffff ;  /* 0xffffffff000b7882 */ /* 0x000fe20000000000 */
[----:B------:R-:W-:Y:S01]  /*4d50*/  UMOV UR15, 0x1 ;  /* 0x00000001000f7882 */ /* 0x000fe20000000000 */
[----:B------:R-:W-:Y:S01]  /*4d60*/  USHF.L.U32 UR11, UR11, UR5, URZ ;  /* 0x000000050b0b7299 */ /* 0x000fe2000800063f */
[----:B------:R-:W-:Y:S01]  /*4d70*/  BSSY B0, `(.L_x_102) ;  /* 0x00000db000007945 */ /* 0x000fe20003800000 */
[----:B------:R-:W-:Y:S01]  /*4d80*/  ULDC UR9, c[0x0][0xc] ;  /* 0x0000030000097ab9 */ /* 0x000fe20000000800 */
[----:B------:R-:W-:Y:S01]  /*4d90*/  ULDC UR14, c[0x0][0x10] ;  /* 0x00000400000e7ab9 */ /* 0x000fe20000000800 */
[----:B------:R-:W1:Y:S01]  /*4da0*/  S2UR UR8, SR_CgaCtaId ;  /* 0x00000000000879c3 */ /* 0x000e620000008800 */
[----:B------:R-:W-:Y:S01]  /*4db0*/  ULOP3.LUT UR13, URZ, UR11, URZ, 0x33, !UPT ;  /* 0x0000000b3f0d7292 */ /* 0x000fe2000f8e333f */
[----:B------:R-:W-:Y:S01]  /*4dc0*/  LOP3.LUT R11, R19, 0x2, RZ, 0xfc, !PT ;  /* 0x00000002130b7812 */ /* 0x000fe200078efcff */
[----:B------:R-:W-:Y:S01]  /*4dd0*/  IMAD.MOV.U32 R10, RZ, RZ, 0x1 ;  /* 0x00000001ff0a7424 */ /* 0x000fe200078e00ff */
[----:B------:R-:W-:Y:S01]  /*4de0*/  ULDC UR4, c[0x0][0x600] ;  /* 0x0001800000047ab9 */ /* 0x000fe20000000800 */
[----:B------:R-:W-:Y:S01]  /*4df0*/  IMAD.MOV.U32 R9, RZ, RZ, RZ ;  /* 0x000000ffff097224 */ /* 0x000fe200078e00ff */
[----:B------:R-:W-:Y:S01]  /*4e00*/  UMOV UR18, 0x5 ;  /* 0x0000000500127882 */ /* 0x000fe20000000000 */
[----:B------:R-:W-:-:S02]  /*4e10*/  UIADD3 UR4, UR4, -0x1, URZ ;  /* 0xffffffff04047890 */ /* 0x000fc4000fffe03f */
[----:B------:R-:W-:Y:S01]  /*4e20*/  USHF.L.U32 UR5, UR15, UR5, URZ ;  /* 0x000000050f057299 */ /* 0x000fe2000800063f */
[----:B------:R-:W-:Y:S01]  /*4e30*/  ULDC.64 UR28, c[0x0][0x198] ;  /* 0x00006600001c7ab9 */ /* 0x000fe20000000a00 */
[----:B0-----:R-:W-:-:S05]  /*4e40*/  VIADD R0, R0, 0x1f ;  /* 0x0000001f00007836 */ /* 0x001fca0000000000 */
[----:B------:R-:W-:Y:S01]  /*4e50*/  SHF.R.S32.HI R3, RZ, 0x1f, R0 ;  /* 0x0000001fff037819 */ /* 0x000fe20000011400 */
[----:B-1----:R-:W-:-:S03]  /*4e60*/  ULOP3.LUT UR10, UR8, 0x1, URZ, 0xc0, !UPT ;  /* 0x00000001080a7892 */ /* 0x002fc6000f8ec03f */
[----:B------:R-:W-:Y:S01]  /*4e70*/  LEA.HI R3, R3, R0, RZ, 0x5 ;  /* 0x0000000003037211 */ /* 0x000fe200078f28ff */
[----:B------:R-:W-:Y:S01]  /*4e80*/  USHF.R.U32.HI UR25, URZ, 0x1, UR8 ;  /* 0x000000013f197899 */ /* 0x000fe20008011608 */
[----:B------:R-:W-:Y:S01]  /*4e90*/  IMAD.MOV.U32 R0, RZ, RZ, 0x1 ;  /* 0x00000001ff007424 */ /* 0x000fe200078e00ff */
[----:B------:R-:W-:Y:S01]  /*4ea0*/  USHF.L.U32 UR6, UR8, 0x5, URZ ;  /* 0x0000000508067899 */ /* 0x000fe2000800063f */
[--C-:B------:R-:W-:Y:S01]  /*4eb0*/  SHF.R.S32.HI R8, RZ, 0x5, R3.reuse ;  /* 0x00000005ff087819 */ /* 0x100fe20000011403 */
[----:B------:R-:W-:Y:S02]  /*4ec0*/  USHF.L.U32 UR7, UR8, 0xa, URZ ;  /* 0x0000000a08077899 */ /* 0x000fe4000800063f */
[----:B------:R-:W-:Y:S01]  /*4ed0*/  ULOP3.LUT UR8, UR8, 0xfffffffe, URZ, 0xc0, !UPT ;  /* 0xfffffffe08087892 */ /* 0x000fe2000f8ec03f */
[----:B------:R-:W-:Y:S01]  /*4ee0*/  PRMT R3, R0, 0x7610, R3 ;  /* 0x0000761000037816 */ /* 0x000fe20000000003 */
[----:B------:R-:W-:Y:S01]  /*4ef0*/  UISETP.GT.U32.AND UP0, UPT, UR10, 0xffff, UPT ;  /* 0x0000ffff0a00788c */ /* 0x000fe2000bf04070 */
[----:B------:R-:W-:Y:S01]  /*4f00*/  VIADD R0, R8, 0x1 ;  /* 0x0000000108007836 */ /* 0x000fe20000000000 */
[----:B------:R-:W-:-:S02]  /*4f10*/  USHF.L.U32 UR11, UR15, UR8, URZ ;  /* 0x000000080f0b7299 */ /* 0x000fc4000800063f */
[----:B------:R-:W-:Y:S02]  /*4f20*/  ULOP3.LUT UR12, UR8, 0x1, URZ, 0xfc, !UPT ;  /* 0x00000001080c7892 */ /* 0x000fe4000f8efc3f */
[----:B------:R-:W-:Y:S02]  /*4f30*/  UIMAD.WIDE.U32 UR8, UR9, UR14, URZ ;  /* 0x0000000e090872a5 */ /* 0x000fe4000f8e003f */
[----:B------:R-:W-:Y:S01]  /*4f40*/  USEL UR10, UR10, 0xffff, !UP0 ;  /* 0x0000ffff0a0a7887 */ /* 0x000fe2000c000000 */
[----:B------:R-:W-:Y:S01]  /*4f50*/  ULDC UR14, c[0x0][0x14] ;  /* 0x00000500000e7ab9 */ /* 0x000fe20000000800 */
[----:B------:R-:W-:Y:S02]  /*4f60*/  USHF.L.U32 UR12, UR15, UR12, URZ ;  /* 0x0000000c0f0c7299 */ /* 0x000fe4000800063f */
[----:B------:R-:W-:Y:S02]  /*4f70*/  UIMAD.WIDE.U32 UR26, UR8, UR14, URZ ;  /* 0x0000000e081a72a5 */ /* 0x000fe4000f8e003f */
[----:B------:R-:W-:-:S02]  /*4f80*/  UIMAD UR21, UR9, UR14, URZ ;  /* 0x0000000e091572a4 */ /* 0x000fc4000f8e023f */
[----:B------:R-:W-:Y:S02]  /*4f90*/  ULOP3.LUT UR10, UR10, 0xffff, URZ, 0xc0, !UPT ;  /* 0x0000ffff0a0a7892 */ /* 0x000fe4000f8ec03f */
[----:B------:R-:W-:Y:S02]  /*4fa0*/  ULOP3.LUT UR6, UR6, 0x20, URZ, 0xc0, !UPT ;  /* 0x0000002006067892 */ /* 0x000fe4000f8ec03f */
[----:B------:R-:W-:Y:S02]  /*4fb0*/  ULOP3.LUT UR7, UR7, 0x400, URZ, 0xc0, !UPT ;  /* 0x0000040007077892 */ /* 0x000fe4000f8ec03f */
[----:B------:R-:W-:Y:S02]  /*4fc0*/  ULOP3.LUT UR19, UR11, UR12, URZ, 0xfc, !UPT ;  /* 0x0000000c0b137292 */ /* 0x000fe4000f8efc3f */
[----:B------:R-:W-:Y:S02]  /*4fd0*/  UIADD3 UR21, UR27, UR21, URZ ;  /* 0x000000151b157290 */ /* 0x000fe4000fffe03f */
[----:B------:R-:W-:-:S12]  /*4fe0*/  USHF.L.U32 UR18, UR18, UR10, URZ ;  /* 0x0000000a12127299 */ /* 0x000fd8000800063f */
.L_x_113:
[----:B------:R-:W-:-:S03]  /*4ff0*/  UMOV UR8, 0xffffffff ;  /* 0xffffffff00087882 */ /* 0x000fc60000000000 */
[----:B------:R-:W-:Y:S05]  /*5000*/  BRA.DIV UR8, `(.L_x_103) ;  /* 0x0000000e08b07947 */ /* 0x000fea000b800000 */
[----:B------:R-:W-:-:S13]  /*5010*/  ELECT P6, URZ, PT ;  /* 0x00000000003f782f */ /* 0x000fda00038c0000 */
.L_x_124:
[----:B------:R-:W0:Y:S01]  /*5020*/  LDC R4, c[0x0][0x28c] ;  /* 0x0000a300ff047b82 */ /* 0x000e220000000800 */
[----:B------:R-:W-:Y:S01]  /*5030*/  BSSY B1, `(.L_x_104) ;  /* 0x000003c000017945 */ /* 0x000fe20003800000 */
[----:B0-----:R-:W-:-:S13]  /*5040*/  ISETP.LT.OR P6, PT, R4, 0x1, !P6 ;  /* 0x000000010400780c */ /* 0x001fda00077c1670 */
[----:B------:R-:W-:Y:S05]  /*5050*/  @P6 BRA `(.L_x_105) ;  /* 0x0000000000e46947 */ /* 0x000fea0003800000 */
[----:B------:R-:W-:Y:S01]  /*5060*/  LEA R12, R12, UR25, 0x1 ;  /* 0x000000190c0c7c11 */ /* 0x000fe2000f8e08ff */
[----:B------:R-:W-:Y:S01]  /*5070*/  IMAD.MOV.U32 R15, RZ, RZ, RZ ;  /* 0x000000ffff0f7224 */ /* 0x000fe200078e00ff */
[----:B------:R-:W-:Y:S01]  /*5080*/  LEA R20, R20, UR6, 0x6 ;  /* 0x0000000614147c11 */ /* 0x000fe2000f8e30ff */
[----:B------:R-:W-:Y:S02]  /*5090*/  IMAD.MOV.U32 R4, RZ, RZ, R0 ;  /* 0x000000ffff047224 */ /* 0x000fe400078e0000 */
[----:B------:R-:W-:Y:S02]  /*50a0*/  IMAD.MOV.U32 R5, RZ, RZ, R10 ;  /* 0x000000ffff057224 */ /* 0x000fe400078e000a */
[----:B------:R-:W-:Y:S02]  /*50b0*/  IMAD.MOV.U32 R6, RZ, RZ, R9 ;  /* 0x000000ffff067224 */ /* 0x000fe400078e0009 */
[----:B------:R-:W-:-:S07]  /*50c0*/  IMAD.SHL.U32 R14, R12, 0x40, RZ ;  /* 0x000000400c0e7824 */ /* 0x000fce00078e00ff */
.L_x_108:
[----:B------:R-:W0:Y:S01]  /*50d0*/  S2R R12, SR_CgaCtaId ;  /* 0x00000000000c7919 */ /* 0x000e220000008800 */
[----:B------:R-:W-:Y:S02]  /*50e0*/  MOV R7, 0x400 ;  /* 0x0000040000077802 */ /* 0x000fe40000000f00 */
[----:B------:R-:W-:Y:S02]  /*50f0*/  LOP3.LUT P1, RZ, R18, 0x7f, RZ, 0xc0, !PT ;  /* 0x0000007f12ff7812 */ /* 0x000fe4000782c0ff */
[----:B0-----:R-:W-:Y:S02]  /*5100*/  LEA R24, R12, R7, 0x18 ;  /* 0x000000070c187211 */ /* 0x001fe400078ec0ff */
[----:B------:R-:W-:-:S09]  /*5110*/  SHF.L.U32 R7, R5, 0x1f, RZ ;  /* 0x0000001f05077819 */ /* 0x000fd200000006ff */
[----:B------:R-:W0:Y:S01]  /*5120*/  @!P1 LDC R12, c[0x0][0x500] ;  /* 0x00014000ff0c9b82 */ /* 0x000e220000000800 */
[----:B------:R-:W-:-:S04]  /*5130*/  IMAD R22, R6, 0x8, R24 ;  /* 0x0000000806167824 */ /* 0x000fc800078e0218 */
[----:B------:R-:W1:Y:S02]  /*5140*/  SYNCS.PHASECHK.TRANS64.TRYWAIT P0, [R22+URZ+0x20], R7 ;  /* 0x00002007160075a7 */ /* 0x000e64000800017f */
[----:B-1----:R-:W-:Y:S05]  /*5150*/  @!P0 BRA `(.L_x_106) ;  /* 0x0000000c007c8947 */ /* 0x002fea0003800000 */
.L_x_125:
[----:B-1----:R-:W-:Y:S01]  /*5160*/  PRMT R7, R11, 0x9910, RZ ;  /* 0x000099100b077816 */ /* 0x002fe200000000ff */
[----:B0-----:R0:W-:Y:S03]  /*5170*/  @!P1 SYNCS.ARRIVE.TRANS64 RZ, [R22+URZ], R12 ;  /* 0x0000000c16ff99a7 */ /* 0x0011e6000800003f */
[----:B------:R-:W-:-:S13]  /*5180*/  ISETP.NE.AND P0, PT, R7, 0x2, PT ;  /* 0x000000020700780c */ /* 0x000fda0003f05270 */
[----:B0-----:R-:W-:Y:S05]  /*5190*/  @P0 BRA `(.L_x_107) ;  /* 0x0000000000040947 */ /* 0x001fea0003800000 */
[----:B------:R-:W-:Y:S01]  /*51a0*/  BPT.TRAP 0x1 ;  /* 0x000000040000795c */ /* 0x000fe20000300000 */
.L_x_107:
[----:B------:R-:W-:Y:S01]  /*51b0*/  LEA R7, R6, UR25, 0x1 ;  /* 0x0000001906077c11 */ /* 0x000fe2000f8e08ff */
[----:B------:R-:W-:Y:S01]  /*51c0*/  VIADD R4, R4, 0xffffffff ;  /* 0xffffffff04047836 */ /* 0x000fe20000000000 */
[----:B------:R-:W-:Y:S01]  /*51d0*/  R2UR UR23, R14 ;  /* 0x000000000e1772ca */ /* 0x000fe200000e0000 */
[----:B------:R-:W-:Y:S01]  /*51e0*/  UIADD3 UR14, UP0, UR28, 0xf0, URZ ;  /* 0x000000f01c0e7890 */ /* 0x000fe2000ff1e03f */
[----:B------:R-:W-:Y:S01]  /*51f0*/  R2UR UR9, R22 ;  /* 0x00000000160972ca */ /* 0x000fe200000e0000 */
[----:B------:R-:W-:Y:S01]  /*5200*/  IMAD.SHL.U32 R7, R7, 0x800, RZ ;  /* 0x0000080007077824 */ /* 0x000fe200078e00ff */
[----:B------:R-:W-:Y:S01]  /*5210*/  R2UR UR10, R15 ;  /* 0x000000000f0a72ca */ /* 0x000fe200000e0000 */
[----:B------:R-:W-:Y:S01]  /*5220*/  UIADD3 UR32, UP1, UR28, 0x1f0, URZ ;  /* 0x000001f01c207890 */ /* 0x000fe2000ff3e03f */
[----:B------:R-:W-:Y:S01]  /*5230*/  R2UR UR12, R13 ;  /* 0x000000000d0c72ca */ /* 0x000fe200000e0000 */
[--C-:B------:R-:W-:Y:S01]  /*5240*/  IMAD R12, R7, 0x2, R24.reuse ;  /* 0x00000002070c7824 */ /* 0x100fe200078e0218 */
[----:B------:R-:W-:Y:S01]  /*5250*/  LEA R7, R6, UR7, 0xb ;  /* 0x0000000706077c11 */ /* 0x000fe2000f8e58ff */
[----:B------:R-:W-:Y:S01]  /*5260*/  UIADD3.X UR15, URZ, UR29, URZ, UP0, !UPT ;  /* 0x0000001d3f0f7290 */ /* 0x000fe200087fe43f */
[----:B------:R-:W-:Y:S01]  /*5270*/  R2UR UR24, R20 ;  /* 0x00000000141872ca */ /* 0x000fe200000e0000 */
[----:B------:R-:W-:Y:S01]  /*5280*/  UPRMT UR20, URZ, 0x5410, UR18 ;  /* 0x000054103f147896 */ /* 0x000fe20008000012 */
[----:B------:R-:W-:Y:S01]  /*5290*/  R2UR UR8, R12 ;  /* 0x000000000c0872ca */ /* 0x000fe200000e0000 */
[----:B------:R-:W-:Y:S01]  /*52a0*/  IMAD R7, R7, 0x2, R24 ;  /* 0x0000000207077824 */ /* 0x000fe200078e0218 */
[----:B------:R-:W-:Y:S01]  /*52b0*/  ISETP.GT.AND P1, PT, R4, 0x1, PT ;  /* 0x000000010400780c */ /* 0x000fe20003f24270 */
[----:B------:R-:W-:Y:S01]  /*52c0*/  VIADD R6, R6, 0x1 ;  /* 0x0000000106067836 */ /* 0x000fe20000000000 */
[----:B------:R-:W-:Y:S01]  /*52d0*/  UPRMT UR30, URZ, 0x5410, UR19 ;  /* 0x000054103f1e7896 */ /* 0x000fe20008000013 */
[----:B------:R-:W-:Y:S01]  /*52e0*/  VIADD R15, R15, 0x20 ;  /* 0x000000200f0f7836 */ /* 0x000fe20000000000 */
[----:B------:R-:W-:Y:S01]  /*52f0*/  R2UR UR11, R7 ;  /* 0x00000000070b72ca */ /* 0x000fe200000e0000 */
[----:B------:R-:W-:Y:S01]  /*5300*/  UIADD3.X UR33, URZ, UR29, URZ, UP1, !UPT ;  /* 0x0000001d3f217290 */ /* 0x000fe20008ffe43f */
[----:B------:R-:W-:Y:S01]  /*5310*/  ISETP.NE.AND P0, PT, R6, 0x4, PT ;  /* 0x000000040600780c */ /* 0x000fe20003f05270 */
[----:B------:R-:W-:Y:S01]  /*5320*/  UMOV UR16, 0x0 ;  /* 0x0000000000107882 */ /* 0x000fe20000000000 */
[----:B------:R-:W-:-:S02]  /*5330*/  UMOV UR17, 0x10000000 ;  /* 0x1000000000117882 */ /* 0x000fc40000000000 */
[----:B------:R-:W-:Y:S01]  /*5340*/  SEL R12, RZ, 0x1, P0 ;  /* 0x00000001ff0c7807 */ /* 0x000fe20000000000 */
[----:B------:R-:W-:Y:S01]  /*5350*/  UIADD3 UR8, UR8, 0x100, URZ ;  /* 0x0000010008087890 */ /* 0x000fe2000fffe03f */
[----:B------:R-:W-:Y:S02]  /*5360*/  SEL R6, R6, RZ, P0 ;  /* 0x000000ff06067207 */ /* 0x000fe40000000000 */
[----:B------:R-:W-:-:S03]  /*5370*/  LOP3.LUT R5, R5, R12, RZ, 0x3c, !PT ;  /* 0x0000000c05057212 */ /* 0x000fc600078e3cff */
[----:B------:R-:W-:-:S03]  /*5380*/  UIADD3 UR22, UR11, 0x8100, URZ ;  /* 0x000081000b167890 */ /* 0x000fc6000fffe03f */
[----:B------:R-:W-:Y:S02]  /*5390*/  UMOV UR11, UR23 ;  /* 0x00000017000b7c82 */ /* 0x000fe40008000000 */
[----:B------:R0:W-:Y:S02]  /*53a0*/  UTMALDG.3D.MULTICAST [UR8], [UR14], UR20, desc[UR16] ;  /* 0x000010080e0073b4 */ /* 0x0001e40008011814 */
[----:B0-----:R-:W-:Y:S01]  /*53b0*/  UMOV UR8, UR22 ;  /* 0x0000001600087c82 */ /* 0x001fe20008000000 */
[----:B------:R-:W-:Y:S02]  /*53c0*/  UMOV UR11, UR24 ;  /* 0x00000018000b7c82 */ /* 0x000fe40008000000 */
[----:B------:R0:W-:Y:S02]  /*53d0*/  UTMALDG.3D.MULTICAST [UR8], [UR32], UR30, desc[UR16] ;  /* 0x00001008200073b4 */ /* 0x0001e4000801181e */
[----:B0-----:R-:W-:Y:S05]  /*53e0*/  @P1 BRA `(.L_x_108) ;  /* 0xfffffffc00381947 */ /* 0x001fea000383ffff */
.L_x_105:
[----:B------:R-:W-:Y:S05]  /*53f0*/  BSYNC B1 ;  /* 0x0000000000017941 */ /* 0x000fea0003800000 */
.L_x_104:
[----:B------:R-:W-:Y:S01]  /*5400*/  LOP3.LUT P1, RZ, R3, 0xff, RZ, 0xc0, !PT ;  /* 0x000000ff03ff7812 */ /* 0x000fe2000782c0ff */
[----:B------:R-:W-:Y:S01]  /*5410*/  IMAD.IADD R9, R8, 0x1, R9 ;  /* 0x0000000108097824 */ /* 0x000fe200078e0209 */
[----:B------:R-:W-:Y:S01]  /*5420*/  IADD3 R16, P2, R16, UR26, RZ ;  /* 0x0000001a10107c10 */ /* 0x000fe2000ff5e0ff */
[----:B------:R-:W-:Y:S01]  /*5430*/  ULDC.64 UR8, c[0x0][0x650] ;  /* 0x0001940000087ab9 */ /* 0x000fe20000000a00 */
[----:B------:R-:W-:Y:S01]  /*5440*/  BSSY B1, `(.L_x_109) ;  /* 0x000006b000017945 */ /* 0x000fe20003800000 */
[----:B------:R-:W-:Y:S01]  /*5450*/  IMAD.MOV.U32 R12, RZ, RZ, -0x1 ;  /* 0xffffffffff0c7424 */ /* 0x000fe200078e00ff */
[----:B------:R-:W-:Y:S01]  /*5460*/  SHF.R.U32.HI R3, RZ, 0x2, R9 ;  /* 0x00000002ff037819 */ /* 0x000fe20000011609 */
[----:B------:R-:W-:Y:S01]  /*5470*/  IMAD.MOV.U32 R20, RZ, RZ, -0x1 ;  /* 0xffffffffff147424 */ /* 0x000fe200078e00ff */
[----:B------:R-:W-:Y:S01]  /*5480*/  ISETP.GT.U32.AND P0, PT, R9, 0x3, PT ;  /* 0x000000030900780c */ /* 0x000fe20003f04070 */
[----:B------:R-:W-:Y:S01]  /*5490*/  IMAD.MOV.U32 R13, RZ, RZ, -0x1 ;  /* 0xffffffffff0d7424 */ /* 0x000fe200078e00ff */
[----:B------:R-:W-:-:S02]  /*54a0*/  LOP3.LUT R3, R3, 0x1, RZ, 0xc0, !PT ;  /* 0x0000000103037812 */ /* 0x000fc400078ec0ff */
[----:B------:R-:W-:Y:S01]  /*54b0*/  ISETP.LT.U32.AND P0, PT, R8, 0x4, P0 ;  /* 0x000000040800780c */ /* 0x000fe20000701070 */
[----:B------:R-:W0:Y:S01]  /*54c0*/  @P1 S2R R5, SR_CgaCtaId ;  /* 0x0000000000051919 */ /* 0x000e220000008800 */
[----:B------:R-:W-:Y:S02]  /*54d0*/  @P1 MOV R4, 0x400 ;  /* 0x0000040000041802 */ /* 0x000fe40000000f00 */
[----:B------:R-:W-:Y:S02]  /*54e0*/  IADD3.X R17, R17, UR21, RZ, P2, !PT ;  /* 0x0000001511117c10 */ /* 0x000fe400097fe4ff */
[----:B------:R-:W-:Y:S02]  /*54f0*/  ISETP.GE.U32.AND P2, PT, R16, UR8, PT ;  /* 0x0000000810007c0c */ /* 0x000fe4000bf46070 */
[----:B------:R-:W-:Y:S02]  /*5500*/  LOP3.LUT R9, R9, 0x3, RZ, 0xc0, !PT ;  /* 0x0000000309097812 */ /* 0x000fe400078ec0ff */
[----:B0-----:R-:W-:-:S04]  /*5510*/  @P1 LEA R4, R5, R4, 0x18 ;  /* 0x0000000405041211 */ /* 0x001fc800078ec0ff */
[----:B------:R0:W-:Y:S01]  /*5520*/  @P1 SYNCS.ARRIVE.TRANS64.A1T0 RZ, [R4+URZ+0x58], RZ ;  /* 0x000058ff04ff19a7 */ /* 0x0001e2000810003f */
[----:B------:R-:W-:Y:S02]  /*5530*/  ISETP.NE.U32.AND P1, PT, R3, 0x1, PT ;  /* 0x000000010300780c */ /* 0x000fe40003f25070 */
[----:B------:R-:W-:Y:S02]  /*5540*/  SEL R3, RZ, 0x1, !P0 ;  /* 0x00000001ff037807 */ /* 0x000fe40004000000 */
[----:B------:R-:W-:Y:S02]  /*5550*/  ISETP.GE.U32.AND.EX P0, PT, R17, UR9, PT, P2 ;  /* 0x0000000911007c0c */ /* 0x000fe4000bf06120 */
[----:B------:R-:W-:-:S04]  /*5560*/  ISETP.GT.U32.AND P1, PT, R8, 0x3, !P1 ;  /* 0x000000030800780c */ /* 0x000fc80004f24070 */
[----:B0-----:R-:W-:-:S04]  /*5570*/  SEL R4, RZ, 0x1, !P1 ;  /* 0x00000001ff047807 */ /* 0x001fc80004800000 */
[--C-:B------:R-:W-:Y:S02]  /*5580*/  LOP3.LUT R10, R4, R10, R3.reuse, 0x96, !PT ;  /* 0x0000000a040a7212 */ /* 0x100fe400078e9603 */
[----:B------:R-:W-:Y:S02]  /*5590*/  PRMT R4, RZ, 0x7610, R4 ;  /* 0x00007610ff047816 */ /* 0x000fe40000000004 */
[----:B------:R-:W-:Y:S01]  /*55a0*/  PRMT R3, RZ, 0x7610, R3 ;  /* 0x00007610ff037816 */ /* 0x000fe20000000003 */
[----:B------:R-:W-:Y:S06]  /*55b0*/  @P0 BRA `(.L_x_110) ;  /* 0x00000004004c0947 */ /* 0x000fec0003800000 */
[----:B------:R-:W0:Y:S01]  /*55c0*/  S2R R14, SR_CTAID.X ;  /* 0x00000000000e7919 */ /* 0x000e220000002500 */
[----:B------:R-:W-:Y:S01]  /*55d0*/  ULDC.64 UR8, c[0x0][0x628] ;  /* 0x00018a0000087ab9 */ /* 0x000fe20000000a00 */
[----:B------:R-:W1:Y:S01]  /*55e0*/  LDC R15, c[0x0][0x144] ;  /* 0x00005100ff0f7b82 */ /* 0x000e620000000800 */
[----:B------:R-:W-:Y:S01]  /*55f0*/  ISETP.NE.U32.AND P0, PT, RZ, UR8, PT ;  /* 0x00000008ff007c0c */ /* 0x000fe2000bf05070 */
[----:B------:R-:W2:Y:S01]  /*5600*/  S2R R12, SR_CTAID.Y ;  /* 0x00000000000c7919 */ /* 0x000ea20000002600 */
[----:B------:R-:W-:Y:S01]  /*5610*/  ULDC UR10, c[0x0][0x150] ;  /* 0x00005400000a7ab9 */ /* 0x000fe20000000800 */
[----:B------:R-:W-:Y:S01]  /*5620*/  ULDC UR11, c[0x0][0x630] ;  /* 0x00018c00000b7ab9 */ /* 0x000fe20000000800 */
[----:B------:R-:W-:Y:S01]  /*5630*/  ISETP.NE.AND.EX P0, PT, RZ, UR9, PT, P0 ;  /* 0x00000009ff007c0c */ /* 0x000fe2000bf05300 */
[----:B------:R-:W-:Y:S01]  /*5640*/  IMAD.MOV.U32 R4, RZ, RZ, R16 ;  /* 0x000000ffff047224 */ /* 0x000fe200078e0010 */
[----:B0-----:R-:W-:-:S05]  /*5650*/  I2FP.F32.U32 R5, R14 ;  /* 0x0000000e00057245 */ /* 0x001fca0000201000 */
[----:B------:R-:W-:Y:S01]  /*5660*/  FMUL R20, R5, UR10 ;  /* 0x0000000a05147c20 */ /* 0x000fe20008400000 */
[----:B------:R-:W-:-:S05]  /*5670*/  IMAD.MOV.U32 R5, RZ, RZ, R17 ;  /* 0x000000ffff057224 */ /* 0x000fca00078e0011 */
[----:B--2---:R-:W-:Y:S05]  /*5680*/  @!P0 BRA `(.L_x_111) ;  /* 0x0000000000288947 */ /* 0x004fea0003800000 */
[----:B------:R-:W-:Y:S02]  /*5690*/  ULDC UR10, c[0x0][0x634] ;  /* 0x00018d00000a7ab9 */ /* 0x000fe40000000800 */
[----:B------:R-:W-:-:S05]  /*56a0*/  IADD3 R5, P0, R16, UR10, RZ ;  /* 0x0000000a10057c10 */ /* 0x000fca000ff1e0ff */
[----:B------:R-:W-:-:S04]  /*56b0*/  IMAD.X R13, RZ, RZ, R17, P0 ;  /* 0x000000ffff0d7224 */ /* 0x000fc800000e0611 */
[----:B------:R-:W-:-:S04]  /*56c0*/  IMAD.WIDE.U32 R6, R13, UR8, RZ ;  /* 0x000000080d067c25 */ /* 0x000fc8000f8e00ff */
[----:B------:R-:W-:-:S04]  /*56d0*/  IMAD.WIDE.U32 R6, P0, R5, UR9, R6 ;  /* 0x0000000905067c25 */ /* 0x000fc8000f800006 */
[----:B------:R-:W-:-:S04]  /*56e0*/  IMAD.WIDE.U32 R4, R5, UR8, RZ ;  /* 0x0000000805047c25 */ /* 0x000fc8000f8e00ff */
[----:B------:R-:W-:Y:S01]  /*56f0*/  IMAD.MOV.U32 R4, RZ, RZ, R7 ;  /* 0x000000ffff047224 */ /* 0x000fe200078e0007 */
[----:B------:R-:W-:Y:S01]  /*5700*/  IADD3 RZ, P1, R5, R6, RZ ;  /* 0x0000000605ff7210 */ /* 0x000fe20007f3e0ff */
[----:B------:R-:W-:-:S04]  /*5710*/  IMAD.X R5, RZ, RZ, RZ, P0 ;  /* 0x000000ffff057224 */ /* 0x000fc800000e06ff */
[----:B------:R-:W-:-:S08]  /*5720*/  IMAD.WIDE.U32.X R4, R13, UR9, R4, P1 ;  /* 0x000000090d047c25 */ /* 0x000fd000088e0404 */
.L_x_111:
[--C-:B------:R-:W-:Y:S01]  /*5730*/  SHF.R.U64 R13, R4, UR11, R5.reuse ;  /* 0x0000000b040d7c19 */ /* 0x100fe20008001205 */
[----:B------:R-:W0:Y:S01]  /*5740*/  F2I.U32.TRUNC.NTZ R20, R20 ;  /* 0x0000001400147305 */ /* 0x000e22000020f000 */
[----:B------:R-:W-:Y:S01]  /*5750*/  SHF.R.U32.HI R4, RZ, UR11, R5 ;  /* 0x0000000bff047c19 */ /* 0x000fe20008011605 */
[----:B------:R-:W-:Y:S01]  /*5760*/  ULDC.64 UR8, c[0x0][0x620] ;  /* 0x0001880000087ab9 */ /* 0x000fe20000000a00 */
[----:B------:R-:W-:Y:S01]  /*5770*/  IADD3 R7, P0, RZ, -R13, RZ ;  /* 0x8000000dff077210 */ /* 0x000fe20007f1e0ff */
[----:B------:R-:W-:Y:S01]  /*5780*/  ULDC.64 UR10, c[0x0][0x640] ;  /* 0x00019000000a7ab9 */ /* 0x000fe20000000a00 */
[----:B------:R-:W2:Y:S03]  /*5790*/  LDC R21, c[0x0][0x148] ;  /* 0x00005200ff157b82 */ /* 0x000ea60000000800 */
[----:B------:R-:W-:Y:S01]  /*57a0*/  IMAD.X R4, RZ, RZ, ~R4, P0 ;  /* 0x000000ffff047224 */ /* 0x000fe200000e0e04 */
[----:B------:R-:W-:-:S03]  /*57b0*/  ISETP.NE.U32.AND P0, PT, RZ, UR10, PT ;  /* 0x0000000aff007c0c */ /* 0x000fc6000bf05070 */
[----:B------:R-:W-:Y:S01]  /*57c0*/  IMAD R6, R4, UR8, RZ ;  /* 0x0000000804067c24 */ /* 0x000fe2000f8e02ff */
[----:B------:R-:W-:Y:S01]  /*57d0*/  ISETP.NE.AND.EX P0, PT, RZ, UR11, PT, P0 ;  /* 0x0000000bff007c0c */ /* 0x000fe2000bf05300 */
[----:B------:R-:W-:Y:S01]  /*57e0*/  IMAD.WIDE.U32 R4, R7, UR8, R16 ;  /* 0x0000000807047c25 */ /* 0x000fe2000f8e0010 */
[----:B------:R-:W-:-:S03]  /*57f0*/  ULDC UR8, c[0x0][0x618] ;  /* 0x0001860000087ab9 */ /* 0x000fc60000000800 */
[----:B------:R-:W-:Y:S01]  /*5800*/  IMAD R7, R7, UR9, R6 ;  /* 0x0000000907077c24 */ /* 0x000fe2000f8e0206 */
[----:B------:R-:W-:Y:S01]  /*5810*/  ULDC UR9, c[0x0][0x154] ;  /* 0x0000550000097ab9 */ /* 0x000fe20000000800 */
[----:B0-----:R-:W-:Y:S02]  /*5820*/  IMAD.MOV R6, RZ, RZ, -R20 ;  /* 0x000000ffff067224 */ /* 0x001fe400078e0a14 */
[----:B------:R-:W-:Y:S02]  /*5830*/  IMAD.IADD R5, R5, 0x1, R7 ;  /* 0x0000000105057824 */ /* 0x000fe400078e0207 */
[----:B-1----:R-:W-:Y:S01]  /*5840*/  IMAD R14, R15, R6, R14 ;  /* 0x000000060f0e7224 */ /* 0x002fe200078e020e */
[----:B------:R-:W-:Y:S02]  /*5850*/  I2FP.F32.U32 R6, R12 ;  /* 0x0000000c00067245 */ /* 0x000fe40000201000 */
[--C-:B------:R-:W-:Y:S02]  /*5860*/  SHF.R.U64 R15, R4, UR8, R5.reuse ;  /* 0x00000008040f7c19 */ /* 0x100fe40008001205 */
[----:B------:R-:W-:Y:S01]  /*5870*/  SHF.R.U32.HI R4, RZ, UR8, R5 ;  /* 0x00000008ff047c19 */ /* 0x000fe20008011605 */
[----:B------:R-:W-:Y:S01]  /*5880*/  FMUL R6, R6, UR9 ;  /* 0x0000000906067c20 */ /* 0x000fe20008400000 */
[----:B------:R-:W-:-:S02]  /*5890*/  ULDC UR8, c[0x0][0x608] ;  /* 0x0001820000087ab9 */ /* 0x000fc40000000800 */
[--C-:B------:R-:W-:Y:S01]  /*58a0*/  SHF.R.U64 R22, R15, UR8, R4.reuse ;  /* 0x000000080f167c19 */ /* 0x100fe20008001204 */
[----:B------:R0:W1:Y:S01]  /*58b0*/  F2I.U32.TRUNC.NTZ R24, R6 ;  /* 0x0000000600187305 */ /* 0x000062000020f000 */
[----:B------:R-:W-:Y:S01]  /*58c0*/  SHF.R.U32.HI R5, RZ, UR8, R4 ;  /* 0x00000008ff057c19 */ /* 0x000fe20008011604 */
[----:B------:R-:W-:-:S03]  /*58d0*/  ULDC UR8, c[0x0][0x658] ;  /* 0x0001960000087ab9 */ /* 0x000fc60000000800 */
[--C-:B------:R-:W-:Y:S02]  /*58e0*/  SHF.R.U64 R20, R22, UR8, R5.reuse ;  /* 0x0000000816147c19 */ /* 0x100fe40008001205 */
[----:B------:R-:W-:-:S03]  /*58f0*/  SHF.R.U32.HI R23, RZ, UR8, R5 ;  /* 0x00000008ff177c19 */ /* 0x000fc60008011605 */
[----:B------:R-:W-:Y:S02]  /*5900*/  IMAD.MOV.U32 R4, RZ, RZ, R20 ;  /* 0x000000ffff047224 */ /* 0x000fe400078e0014 */
[----:B------:R-:W-:Y:S01]  /*5910*/  IMAD.MOV.U32 R5, RZ, RZ, R23 ;  /* 0x000000ffff057224 */ /* 0x000fe200078e0017 */
[----:B0-----:R-:W-:Y:S06]  /*5920*/  @!P0 BRA `(.L_x_112) ;  /* 0x0000000000288947 */ /* 0x001fec0003800000 */
        /* <DEDUP_REMOVED lines=10> */
.L_x_112:
[----:B------:R-:W-:Y:S01]  /*59d0*/  ISETP.NE.AND P0, PT, R2, 0x1, PT ;  /* 0x000000010200780c */ /* 0x000fe20003f05270 */
[----:B------:R-:W-:Y:S01]  /*59e0*/  ULDC UR8, c[0x0][0x648] ;  /* 0x0001920000087ab9 */ /* 0x000fe20000000800 */
[----:B------:R-:W-:Y:S01]  /*59f0*/  LOP3.LUT R22, R22, UR13, RZ, 0xc0, !PT ;  /* 0x0000000d16167c12 */ /* 0x000fe2000f8ec0ff */
[----:B-1----:R-:W-:Y:S01]  /*5a00*/  IMAD.MOV R24, RZ, RZ, -R24 ;  /* 0x000000ffff187224 */ /* 0x002fe200078e0a18 */
[----:B------:R-:W-:Y:S01]  /*5a10*/  SHF.R.U64 R5, R4, UR8, R5 ;  /* 0x0000000804057c19 */ /* 0x000fe20008001205 */
[----:B------:R-:W-:Y:S01]  /*5a20*/  ULDC UR8, c[0x0][0x638] ;  /* 0x00018e0000087ab9 */ /* 0x000fe20000000800 */
[----:B------:R-:W-:Y:S01]  /*5a30*/  LOP3.LUT R15, R15, UR4, RZ, 0xc0, !PT ;  /* 0x000000040f0f7c12 */ /* 0x000fe2000f8ec0ff */
[----:B------:R-:W-:Y:S01]  /*5a40*/  ULDC UR9, c[0x0][0x610] ;  /* 0x0001840000097ab9 */ /* 0x000fe20000000800 */
[----:B------:R-:W-:Y:S02]  /*5a50*/  IMAD.MOV.U32 R4, RZ, RZ, 0x1 ;  /* 0x00000001ff047424 */ /* 0x000fe400078e00ff */
[----:B------:R-:W-:-:S02]  /*5a60*/  IMAD.MOV R7, RZ, RZ, -R5 ;  /* 0x000000ffff077224 */ /* 0x000fc400078e0a05 */
[----:B------:R-:W-:Y:S02]  /*5a70*/  IMAD R5, R5, UR5, R22 ;  /* 0x0000000505057c24 */ /* 0x000fe4000f8e0216 */
[----:B--2---:R-:W-:Y:S02]  /*5a80*/  @P0 IMAD R14, R21, R24, R12 ;  /* 0x00000018150e0224 */ /* 0x004fe400078e020c */
[----:B------:R-:W-:Y:S01]  /*5a90*/  IMAD R20, R7, UR8, R20 ;  /* 0x0000000807147c24 */ /* 0x000fe2000f8e0214 */
[----:B------:R-:W-:Y:S01]  /*5aa0*/  ULDC UR8, c[0x0][0x600] ;  /* 0x0001800000087ab9 */ /* 0x000fe20000000800 */
[----:B------:R-:W-:Y:S02]  /*5ab0*/  IMAD R14, R5, UR9, R14 ;  /* 0x00000009050e7c24 */ /* 0x000fe4000f8e020e */
[----:B------:R-:W-:-:S05]  /*5ac0*/  IMAD R5, R20, UR8, R15 ;  /* 0x0000000814057c24 */ /* 0x000fca000f8e020f */
[----:B------:R-:W-:Y:S02]  /*5ad0*/  SEL R20, R5, R14, !P0 ;  /* 0x0000000e05147207 */ /* 0x000fe40004000000 */
[----:B------:R-:W-:-:S07]  /*5ae0*/  SEL R12, R14, R5, !P0 ;  /* 0x000000050e0c7207 */ /* 0x000fce0004000000 */
.L_x_110:
[----:B------:R-:W-:Y:S05]  /*5af0*/  BSYNC B1 ;  /* 0x0000000000017941 */ /* 0x000fea0003800000 */
.L_x_109:
[----:B------:R-:W-:-:S13]  /*5b00*/  LOP3.LUT P0, RZ, R4, 0xff, RZ, 0xc0, !PT ;  /* 0x000000ff04ff7812 */ /* 0x000fda000780c0ff */
[----:B------:R-:W-:Y:S05]  /*5b10*/  @P0 BRA `(.L_x_113) ;  /* 0xfffffff400340947 */ /* 0x000fea000383ffff */
[----:B------:R-:W-:Y:S05]  /*5b20*/  BSYNC B0 ;  /* 0x0000000000007941 */ /* 0x000fea0003800000 */
.L_x_102:
[----:B------:R-:W-:-:S03]  /*5b30*/  UMOV UR8, 0xffffffff ;  /* 0xffffffff00087882 */ /* 0x000fc60000000000 */
[----:B------:R-:W-:Y:S05]  /*5b40*/  BRA.DIV UR8, `(.L_x_114) ;  /* 0x0000000608147947 */ /* 0x000fea000b800000 */
[----:B------:R-:W-:-:S13]  /*5b50*/  ELECT P6, URZ, PT ;  /* 0x00000000003f782f */ /* 0x000fda00038c0000 */
.L_x_128:
[----:B------:R-:W-:Y:S04]  /*5b60*/  BSSY B0, `(.L_x_115) ;  /* 0x000002b000007945 */ /* 0x000fe80003800000 */
[----:B------:R-:W-:Y:S05]  /*5b70*/  @!P6 BRA `(.L_x_116) ;  /* 0x0000000000a4e947 */ /* 0x000fea0003800000 */
[----:B------:R-:W-:-:S04]  /*5b80*/  LOP3.LUT R19, R19, 0x2, RZ, 0xfc, !PT ;  /* 0x0000000213137812 */ /* 0x000fc800078efcff */
[----:B------:R-:W-:-:S13]  /*5b90*/  ISETP.NE.AND P0, PT, R19, 0x3, PT ;  /* 0x000000031300780c */ /* 0x000fda0003f05270 */
[----:B------:R-:W-:Y:S05]  /*5ba0*/  @!P0 BRA `(.L_x_117) ;  /* 0x0000000000048947 */ /* 0x000fea0003800000 */
[----:B------:R-:W-:Y:S01]  /*5bb0*/  BPT.TRAP 0x1 ;  /* 0x000000040000795c */ /* 0x000fe20000300000 */
.L_x_117:
[----:B------:R-:W0:Y:S01]  /*5bc0*/  S2R R3, SR_CgaCtaId ;  /* 0x0000000000037919 */ /* 0x000e220000008800 */
[----:B------:R-:W-:Y:S02]  /*5bd0*/  MOV R0, 0x400 ;  /* 0x0000040000007802 */ /* 0x000fe40000000f00 */
[----:B------:R-:W-:Y:S02]  /*5be0*/  SHF.L.U32 R2, R10, 0x1f, RZ ;  /* 0x0000001f0a027819 */ /* 0x000fe400000006ff */
[----:B0-----:R-:W-:-:S05]  /*5bf0*/  LEA R0, R3, R0, 0x18 ;  /* 0x0000000003007211 */ /* 0x001fca00078ec0ff */
[----:B------:R-:W-:-:S04]  /*5c00*/  VIADD R0, R0, 0x20 ;  /* 0x0000002000007836 */ /* 0x000fc80000000000 */
[C---:B------:R-:W-:Y:S02]  /*5c10*/  IMAD R5, R9.reuse, 0x8, R0 ;  /* 0x0000000809057824 */ /* 0x040fe400078e0200 */
[----:B------:R-:W-:Y:S02]  /*5c20*/  VIADD R9, R9, 0x1 ;  /* 0x0000000109097836 */ /* 0x000fe40000000000 */
[----:B------:R-:W0:Y:S03]  /*5c30*/  SYNCS.PHASECHK.TRANS64.TRYWAIT P0, [R5+URZ], R2 ;  /* 0x00000002050075a7 */ /* 0x000e26000800017f */
[----:B------:R-:W-:-:S04]  /*5c40*/  ISETP.NE.AND P1, PT, R9, 0x4, PT ;  /* 0x000000040900780c */ /* 0x000fc80003f25270 */
[----:B------:R-:W-:Y:S02]  /*5c50*/  SEL R3, RZ, 0x1, P1 ;  /* 0x00000001ff037807 */ /* 0x000fe40000800000 */
[----:B------:R-:W-:Y:S02]  /*5c60*/  SEL R9, R9, RZ, P1 ;  /* 0x000000ff09097207 */ /* 0x000fe40000800000 */
[----:B------:R-:W-:-:S03]  /*5c70*/  LOP3.LUT R10, R10, R3, RZ, 0x3c, !PT ;  /* 0x000000030a0a7212 */ /* 0x000fc600078e3cff */
[----:B------:R-:W-:Y:S01]  /*5c80*/  IMAD R7, R9, 0x8, R0 ;  /* 0x0000000809077824 */ /* 0x000fe200078e0200 */
[----:B------:R-:W-:Y:S01]  /*5c90*/  SHF.L.U32 R4, R10, 0x1f, RZ ;  /* 0x0000001f0a047819 */ /* 0x000fe200000006ff */
[----:B0-----:R-:W-:Y:S06]  /*5ca0*/  @!P0 BRA `(.L_x_118) ;  /* 0x0000000000dc8947 */ /* 0x001fec0003800000 */
.L_x_129:
[----:B------:R-:W1:Y:S01]  /*5cb0*/  SYNCS.PHASECHK.TRANS64.TRYWAIT P0, [R7+URZ], R4 ;  /* 0x00000004070075a7 */ /* 0x000e62000800017f */
[----:B0-----:R-:W-:-:S05]  /*5cc0*/  VIADD R2, R9, 0x1 ;  /* 0x0000000109027836 */ /* 0x001fca0000000000 */
[----:B------:R-:W-:-:S04]  /*5cd0*/  ISETP.NE.AND P1, PT, R2, 0x4, PT ;  /* 0x000000040200780c */ /* 0x000fc80003f25270 */
[----:B------:R-:W-:Y:S02]  /*5ce0*/  SEL R3, RZ, 0x1, P1 ;  /* 0x00000001ff037807 */ /* 0x000fe40000800000 */
[----:B------:R-:W-:Y:S02]  /*5cf0*/  SEL R9, R2, RZ, P1 ;  /* 0x000000ff02097207 */ /* 0x000fe40000800000 */
[----:B------:R-:W-:-:S03]  /*5d00*/  LOP3.LUT R11, R10, R3, RZ, 0x3c, !PT ;  /* 0x000000030a0b7212 */ /* 0x000fc600078e3cff */
[----:B------:R-:W-:Y:S01]  /*5d10*/  IMAD R6, R9, 0x8, R0 ;  /* 0x0000000809067824 */ /* 0x000fe200078e0200 */
[----:B------:R-:W-:Y:S01]  /*5d20*/  SHF.L.U32 R5, R11, 0x1f, RZ ;  /* 0x0000001f0b057819 */ /* 0x000fe200000006ff */
[----:B-1----:R-:W-:Y:S06]  /*5d30*/  @!P0 BRA `(.L_x_119) ;  /* 0x0000000000cc8947 */ /* 0x002fec0003800000 */
.L_x_130:
[----:B------:R-:W1:Y:S01]  /*5d40*/  SYNCS.PHASECHK.TRANS64.TRYWAIT P0, [R6+URZ], R5 ;  /* 0x00000005060075a7 */ /* 0x000e62000800017f */
[----:B------:R-:W-:-:S05]  /*5d50*/  VIADD R2, R9, 0x1 ;  /* 0x0000000109027836 */ /* 0x000fca0000000000 */
[----:B------:R-:W-:-:S04]  /*5d60*/  ISETP.NE.AND P1, PT, R2, 0x4, PT ;  /* 0x000000040200780c */ /* 0x000fc80003f25270 */
[----:B0-----:R-:W-:Y:S02]  /*5d70*/  SEL R4, RZ, 0x1, P1 ;  /* 0x00000001ff047807 */ /* 0x001fe40000800000 */
[----:B------:R-:W-:Y:S02]  /*5d80*/  SEL R3, R2, RZ, P1 ;  /* 0x000000ff02037207 */ /* 0x000fe40000800000 */
[----:B------:R-:W-:Y:S01]  /*5d90*/  LOP3.LUT R4, R11, R4, RZ, 0x3c, !PT ;  /* 0x000000040b047212 */ /* 0x000fe200078e3cff */
[----:B-1----:R-:W-:Y:S06]  /*5da0*/  @!P0 BRA `(.L_x_120) ;  /* 0x0000000000c48947 */ /* 0x002fec0003800000 */
.L_x_131:
[----:B------:R-:W-:Y:S01]  /*5db0*/  IMAD R3, R3, 0x8, R0 ;  /* 0x0000000803037824 */ /* 0x000fe200078e0200 */
[----:B------:R-:W-:-:S07]  /*5dc0*/  SHF.L.U32 R0, R4, 0x1f, RZ ;  /* 0x0000001f04007819 */ /* 0x000fce00000006ff */
.L_x_121:
[----:B-1----:R1:W2:Y:S02]  /*5dd0*/  SYNCS.PHASECHK.TRANS64.TRYWAIT P0, [R3+URZ], R0 ;  /* 0x00000000030075a7 */ /* 0x0022a4000800017f */
[----:B--2---:R-:W-:Y:S05]  /*5de0*/  @!P0 NANOSLEEP.SYNCS 0x989680 ;  /* 0x009896800000895d */ /* 0x004fea0003900000 */
[----:B------:R-:W2:Y:S02]  /*5df0*/  @!P0 SYNCS.PHASECHK.TRANS64 P0, [R3+URZ], R0 ;  /* 0x00000000030085a7 */ /* 0x000ea4000800007f */
[----:B--2---:R-:W-:Y:S05]  /*5e00*/  @!P0 BRA `(.L_x_121) ;  /* 0xfffffffc00f08947 */ /* 0x004fea000383ffff */
.L_x_116:
[----:B------:R-:W-:Y:S05]  /*5e10*/  BSYNC B0 ;  /* 0x0000000000007941 */ /* 0x000fea0003800000 */
.L_x_115:
[----:B------:R-:W-:Y:S05]  /*5e20*/  EXIT ;  /* 0x000000000000794d */ /* 0x000fea0003800000 */
.L_x_21:
[----:B---3--:R3:W4:Y:S02]  /*5e30*/  SYNCS.PHASECHK.TRANS64.TRYWAIT P1, [R3+URZ], R0 ;  /* 0x00000000030075a7 */ /* 0x008724000802017f */
[----:B----4-:R-:W-:Y:S05]  /*5e40*/  @!P1 NANOSLEEP.SYNCS 0x989680 ;  /* 0x009896800000995d */ /* 0x010fea0003900000 */
[----:B------:R-:W4:Y:S02]  /*5e50*/  @!P1 SYNCS.PHASECHK.TRANS64 P1, [R3+URZ], R0 ;  /* 0x00000000030095a7 */ /* 0x000f24000802007f */
[----:B----4-:R-:W-:Y:S05]  /*5e60*/  @!P1 BRA `(.L_x_21) ;  /* 0xfffffffc00f09947 */ /* 0x010fea000383ffff */
[----:B------:R-:W-:Y:S05]  /*5e70*/  BRA `(.L_x_20) ;  /* 0xffffffb400a47947 */ /* 0x000fea000383ffff */
.L_x_26:
[----:B-1----:R1:W2:Y:S02]  /*5e80*/  SYNCS.PHASECHK.TRANS64.TRYWAIT P1, [R5+URZ], R4 ;  /* 0x00000004050075a7 */ /* 0x0022a4000802017f */
[----:B--2---:R-:W-:Y:S05]  /*5e90*/  @!P1 NANOSLEEP.SYNCS 0x989680 ;  /* 0x009896800000995d */ /* 0x004fea0003900000 */
[----:B------:R-:W2:Y:S02]  /*5ea0*/  @!P1 SYNCS.PHASECHK.TRANS64 P1, [R5+URZ], R4 ;  /* 0x00000004050095a7 */ /* 0x000ea4000802007f */
[----:B--2---:R-:W-:Y:S05]  /*5eb0*/  @!P1 BRA `(.L_x_26) ;  /* 0xfffffffc00f09947 */ /* 0x004fea000383ffff */
[----:B------:R-:W-:Y:S05]  /*5ec0*/  BRA `(.L_x_25) ;  /* 0xffffffb800547947 */ /* 0x000fea000383ffff */
.L_x_103:
[----:B------:R-:W-:Y:S01]  /*5ed0*/  BSSY B1, `(.L_x_122) ;  /* 0x0000006000017945 */ /* 0x000fe20003800000 */
[----:B------:R-:W-:-:S07]  /*5ee0*/  IMAD.MOV.U32 R15, RZ, RZ, -0x1 ;  /* 0xffffffffff0f7424 */ /* 0x000fce00078e00ff */
[----:B------:R-:W-:Y:S05]  /*5ef0*/  WARPSYNC.COLLECTIVE R15, `(.L_x_123) ;  /* 0x000000000f0c7348 */ /* 0x000fea0003c00000 */
[----:B------:R-:W-:Y:S02]  /*5f00*/  ELECT P6, UR62, PT ;  /* 0x00000000003e782f */ /* 0x000fe400038c0000 */
[----:B------:R-:W-:Y:S01]  /*5f10*/  MOV R14, UR62 ;  /* 0x0000003e000e7c02 */ /* 0x000fe20008000f00 */
[----:B------:R-:W-:Y:S10]  /*5f20*/  ENDCOLLECTIVE ;  /* 0x000000000000791b */ /* 0x000ff40003800000 */
.L_x_123:
[----:B------:R-:W-:Y:S05]  /*5f30*/  BSYNC B1 ;  /* 0x0000000000017941 */ /* 0x000fea0003800000 */
.L_x_122:
[----:B------:R-:W-:Y:S05]  /*5f40*/  BRA `(.L_x_124) ;  /* 0xfffffff000347947 */ /* 0x000fea000383ffff */
.L_x_106:
[----:B-1----:R1:W2:Y:S02]  /*5f50*/  SYNCS.PHASECHK.TRANS64.TRYWAIT P0, [R22+URZ+0x20], R7 ;  /* 0x00002007160075a7 */ /* 0x0022a4000800017f */
[----:B--2---:R-:W-:Y:S05]  /*5f60*/  @!P0 NANOSLEEP.SYNCS 0x989680 ;  /* 0x009896800000895d */ /* 0x004fea0003900000 */
[----:B------:R-:W2:Y:S02]  /*5f70*/  @!P0 SYNCS.PHASECHK.TRANS64 P0, [R22+URZ+0x20], R7 ;  /* 0x00002007160085a7 */ /* 0x000ea4000800007f */
[----:B--2---:R-:W-:Y:S05]  /*5f80*/  @!P0 BRA `(.L_x_106) ;  /* 0xfffffffc00f08947 */ /* 0x004fea000383ffff */
[----:B------:R-:W-:Y:S05]  /*5f90*/  BRA `(.L_x_125) ;  /* 0xfffffff000707947 */ /* 0x000fea000383ffff */
.L_x_114:
[----:B------:R-:W-:Y:S01]  /*5fa0*/  BSSY B0, `(.L_x_126) ;  /* 0x0000006000007945 */ /* 0x000fe20003800000 */
[----:B------:R-:W-:-:S07]  /*5fb0*/  IMAD.MOV.U32 R15, RZ, RZ, -0x1 ;  /* 0xffffffffff0f7424 */ /* 0x000fce00078e00ff */
[----:B------:R-:W-:Y:S05]  /*5fc0*/  WARPSYNC.COLLECTIVE R15, `(.L_x_127) ;  /* 0x000000000f0c7348 */ /* 0x000fea0003c00000 */
[----:B------:R-:W-:Y:S02]  /*5fd0*/  ELECT P6, UR62, PT ;  /* 0x00000000003e782f */ /* 0x000fe400038c0000 */
[----:B------:R-:W-:Y:S01]  /*5fe0*/  MOV R14, UR62 ;  /* 0x0000003e000e7c02 */ /* 0x000fe20008000f00 */
[----:B------:R-:W-:Y:S10]  /*5ff0*/  ENDCOLLECTIVE ;  /* 0x000000000000791b */ /* 0x000ff40003800000 */
.L_x_127:
[----:B------:R-:W-:Y:S05]  /*6000*/  BSYNC B0 ;  /* 0x0000000000007941 */ /* 0x000fea0003800000 */
.L_x_126:
[----:B------:R-:W-:Y:S05]  /*6010*/  BRA `(.L_x_128) ;  /* 0xfffffff800d07947 */ /* 0x000fea000383ffff */
.L_x_118:
[----:B0-----:R0:W1:Y:S02]  /*6020*/  SYNCS.PHASECHK.TRANS64.TRYWAIT P0, [R5+URZ], R2 ;  /* 0x00000002050075a7 */ /* 0x001064000800017f */
[----:B-1----:R-:W-:Y:S05]  /*6030*/  @!P0 NANOSLEEP.SYNCS 0x989680 ;  /* 0x009896800000895d */ /* 0x002fea0003900000 */
[----:B------:R-:W1:Y:S02]  /*6040*/  @!P0 SYNCS.PHASECHK.TRANS64 P0, [R5+URZ], R2 ;  /* 0x00000002050085a7 */ /* 0x000e64000800007f */
[----:B-1----:R-:W-:Y:S05]  /*6050*/  @!P0 BRA `(.L_x_118) ;  /* 0xfffffffc00f08947 */ /* 0x002fea000383ffff */
[----:B------:R-:W-:Y:S05]  /*6060*/  BRA `(.L_x_129) ;  /* 0xfffffffc00107947 */ /* 0x000fea000383ffff */
.L_x_119:
[----:B0-----:R0:W1:Y:S02]  /*6070*/  SYNCS.PHASECHK.TRANS64.TRYWAIT P0, [R7+URZ], R4 ;  /* 0x00000004070075a7 */ /* 0x001064000800017f */
[----:B-1----:R-:W-:Y:S05]  /*6080*/  @!P0 NANOSLEEP.SYNCS 0x989680 ;  /* 0x009896800000895d */ /* 0x002fea0003900000 */
[----:B------:R-:W1:Y:S02]  /*6090*/  @!P0 SYNCS.PHASECHK.TRANS64 P0, [R7+URZ], R4 ;  /* 0x00000004070085a7 */ /* 0x000e64000800007f */
[----:B-1----:R-:W-:Y:S05]  /*60a0*/  @!P0 BRA `(.L_x_119) ;  /* 0xfffffffc00f08947 */ /* 0x002fea000383ffff */
[----:B------:R-:W-:Y:S05]  /*60b0*/  BRA `(.L_x_130) ;  /* 0xfffffffc00207947 */ /* 0x000fea000383ffff */
.L_x_120:
[----:B0-----:R0:W1:Y:S02]  /*60c0*/  SYNCS.PHASECHK.TRANS64.TRYWAIT P0, [R6+URZ], R5 ;  /* 0x00000005060075a7 */ /* 0x001064000800017f */
[----:B-1----:R-:W-:Y:S05]  /*60d0*/  @!P0 NANOSLEEP.SYNCS 0x989680 ;  /* 0x009896800000895d */ /* 0x002fea0003900000 */
[----:B------:R-:W1:Y:S02]  /*60e0*/  @!P0 SYNCS.PHASECHK.TRANS64 P0, [R6+URZ], R5 ;  /* 0x00000005060085a7 */ /* 0x000e64000800007f */
[----:B-1----:R-:W-:Y:S05]  /*60f0*/  @!P0 BRA `(.L_x_120) ;  /* 0xfffffffc00f08947 */ /* 0x002fea000383ffff */
[----:B------:R-:W-:Y:S05]  /*6100*/  BRA `(.L_x_131) ;  /* 0xfffffffc00287947 */ /* 0x000fea000383ffff */
.L_x_132:
[----:B------:R-:W-:-:S00]  /*6110*/  BRA `(.L_x_132) ;  /* 0xfffffffc00fc7947 */ /* 0x000fc0000383ffff */
[----:B------:R-:W-:-:S00]  /*6120*/  NOP ;  /* 0x0000000000007918 */ /* 0x000fc00000000000 */
        /* <DEDUP_REMOVED lines=13> */
.L_x_133:


//--------------------- .nv.global.init           --------------------------
	.section	.nv.global.init,"aw",@progbits
.nv.global.init:
	.type		$str$22,@object
	.size		$str$22,($str$23 - $str$22)
$str$22:
        /*0000*/ 	.byte	0x6b, 0x5f, 0x74, 0x69, 0x6c, 0x65, 0x5f, 0x63, 0x6f, 0x75, 0x6e, 0x74, 0x20, 0x3e, 0x3d, 0x20
        /*0010*/ 	.byte	0x31, 0x00
	.type		$str$23,@object
	.size		$str$23,(__unnamed_1 - $str$23)
$str$23:
        /*0012*/ 	.byte	0x2f, 0x74, 0x6d, 0x70, 0x2f, 0x63, 0x75, 0x74, 0x6c, 0x61, 0x73, 0x73, 0x5f, 0x73, 0x77, 0x65
        /*0022*/ 	.byte	0x65, 0x70, 0x5f, 0x73, 0x72, 0x63, 0x2f, 0x69, 0x6e, 0x63, 0x6c, 0x75, 0x64, 0x65, 0x2f, 0x63
        /*0032*/ 	.byte	0x75, 0x74, 0x6c, 0x61, 0x73, 0x73, 0x2f, 0x67, 0x65, 0x6d, 0x6d, 0x2f, 0x63, 0x6f, 0x6c, 0x6c
        /*0042*/ 	.byte	0x65, 0x63, 0x74, 0x69, 0x76, 0x65, 0x2f, 0x73, 0x6d, 0x39, 0x30, 0x5f, 0x6d, 0x6d, 0x61, 0x5f
        /*0052*/ 	.byte	0x74, 0x6d, 0x61, 0x5f, 0x67, 0x6d, 0x6d, 0x61, 0x5f, 0x73, 0x73, 0x5f, 0x77, 0x61, 0x72, 0x70
        /*0062*/ 	.byte	0x73, 0x70, 0x65, 0x63, 0x69, 0x61, 0x6c, 0x69, 0x7a, 0x65, 0x64, 0x2e, 0x68, 0x70, 0x70, 0x00
	.type		__unnamed_1,@object
	.size		__unnamed_1,(.L_0 - __unnamed_1)
__unnamed_1:
        /*0072*/ 	.byte	0x76, 0x6f, 0x69, 0x64, 0x20, 0x63, 0x75, 0x74, 0x6c, 0x61, 0x73, 0x73, 0x3a, 0x3a, 0x67, 0x65
        /* <DEDUP_REMOVED lines=180> */
        /*0bc2*/ 	.byte	0x3a, 0x3a, 0x69, 0x64, 0x65, 0x6e, 0x74, 0x69, 0x74, 0x79, 0x5d, 0x00
.L_0:


//--------------------- .nv.shared._ZN7cutlass13device_kernelINS_4gemm6kernel13GemmUniversalIN4cute5tupleIJiiiiEEENS1_10collective13CollectiveMmaINS1_34MainloopSm90TmaGmmaWarpSpecializedILi4ENS5_IJNS4_1CILi2EEESB_NSA_ILi1EEEEEENS1_35KernelTmaWarpSpecializedCooperativeEEENS5_IJNSA_ILi128EEENSA_ILi64EEENSA_ILi32EEEEEENS_6half_tENS5_IJlSC_lEEESK_SL_NS4_8TiledMMAINS4_8MMA_AtomIJNS4_4SM904GMMA25MMA_64x64x16_F32F16F16_SSILNSP_5MajorE0ELSR_0ELNSP_7ScaleInE1ELSS_1EEEEEENS4_6LayoutINS5_IJSB_SC_SC_EEENS5_IJSC_NSA_ILi0EEESX_EEEEENS5_IJNS4_10UnderscoreES10_S10_EEEEENS4_23SM90_TMA_LOAD_MULTICASTENS4_14ComposedLayoutINS4_7SwizzleILi2ELi4ELi3EEENS4_18smem_ptr_flag_bitsILi16EEENSV_INS5_IJNSA_ILi8EEESI_EEENS5_IJSI_SC_EEEEEEEvNS4_8identityES13_S1D_vS1E_EENS_8epilogue10collective6detail29Sm90TmaWarpSpecializedAdapterINS1H_15DefaultEpilogueISK_SL_SL_NS1G_6thread17LinearCombinationISK_Li1EffLNS1L_9ScaleType4KindE0ELNS_15FloatRoundStyleE2ESK_EENS1_15EpilogueDefaultEEEEEvvEEEEvNT_6ParamsE --------------------------
	.section	.nv.shared._ZN7cutlass13device_kernelINS_4gemm6kernel13GemmUniversalIN4cute5tupleIJiiiiEEENS1_10collective13CollectiveMmaINS1_34MainloopSm90TmaGmmaWarpSpecializedILi4ENS5_IJNS4_1CILi2EEESB_NSA_ILi1EEEEEENS1_35KernelTmaWarpSpecializedCooperativeEEENS5_IJNSA_ILi128EEENSA_ILi64EEENSA_ILi32EEEEEENS_6half_tENS5_IJlSC_lEEESK_SL_NS4_8TiledMMAINS4_8MMA_AtomIJNS4_4SM904GMMA25MMA_64x64x16_F32F16F16_SSILNSP_5MajorE0ELSR_0ELNSP_7ScaleInE1ELSS_1EEEEEENS4_6LayoutINS5_IJSB_SC_SC_EEENS5_IJSC_NSA_ILi0EEESX_EEEEENS5_IJNS4_10UnderscoreES10_S10_EEEEENS4_23SM90_TMA_LOAD_MULTICASTENS4_14ComposedLayoutINS4_7SwizzleILi2ELi4ELi3EEENS4_18smem_ptr_flag_bitsILi16EEENSV_INS5_IJNSA_ILi8EEESI_EEENS5_IJSI_SC_EEEEEEEvNS4_8identityES13_S1D_vS1E_EENS_8epilogue10collective6detail29Sm90TmaWarpSpecializedAdapterINS1H_15DefaultEpilogueISK_SL_SL_NS1G_6thread17LinearCombinationISK_Li1EffLNS1L_9ScaleType4KindE0ELNS_15FloatRoundStyleE2ESK_EENS1_15EpilogueDefaultEEEEEvvEEEEvNT_6ParamsE,"aw",@nobits
	.sectionflags	@""
	.align	16
	.zero		1024


//--------------------- .nv.shared.reserved.0     --------------------------
	.section	.nv.shared.reserved.0,"aw",@nobits
	.weak		__nv_reservedSMEM_offset_0_alias
	.size		__nv_reservedSMEM_offset_0_alias, 0, 0
	.other		__nv_reservedSMEM_offset_0_alias,@"STO_CUDA_RESERVED_SHARED STV_DEFAULT"
__nv_reservedSMEM_offset_0_alias:
	.zero		0


//--------------------- .nv.global                --------------------------
	.section	.nv.global,"aw",@nobits
.nv.global:
	.type		_ZN39_INTERNAL_37d681ca_4_k_cu_0c7a6ff6_37594cute1_E,@object
	.size		_ZN39_INTERNAL_37d681ca_4_k_cu_0c7a6ff6_37594cute1_E,(_ZN39_INTERNAL_37d681ca_4_k_cu_0c7a6ff6_37594cuda3std3__45__cpo6cbeginE - _ZN39_INTERNAL_37d681ca_4_k_cu_0c7a6ff6_37594cute1_E)
_ZN39_INTERNAL_37d681ca_4_k_cu_0c7a6ff6_37594cute1_E:
	.zero		1
	.type		_ZN39_INTERNAL_37d681ca_4_k_cu_0c7a6ff6_37594cuda3std3__45__cpo6cbeginE,@object
	.size		_ZN39_INTERNAL_37d681ca_4_k_cu_0c7a6ff6_37594cuda3std3__45__cpo6cbeginE,(_ZN39_INTERNAL_37d681ca_4_k_cu_0c7a6ff6_37594cuda3std3__48in_placeE - _ZN39_INTERNAL_37d681ca_4_k_cu_0c7a6ff6_37594cuda3std3__45__cpo6cbeginE)
_ZN39_INTERNAL_37d681ca_4_k_cu_0c7a6ff6_37594cuda3std3__45__cpo6cbeginE:
	.zero		1
	.type		_ZN39_INTERNAL_37d681ca_4_k_cu_0c7a6ff6_37594cuda3std3__48in_placeE,@object
	.size		_ZN39_INTERNAL_37d681ca_4_k_cu_0c7a6ff6_37594cuda3std3__48in_placeE,(_ZN39_INTERNAL_37d681ca_4_k_cu_0c7a6ff6_37594cuda3std6ranges3__45__cpo9iter_moveE - _ZN39_INTERNAL_37d681ca_4_k_cu_0c7a6ff6_37594cuda3std3__48in_placeE)
_ZN39_INTERNAL_37d681ca_4_k_cu_0c7a6ff6_37594cuda3std3__48in_placeE:
	.zero		1
	.type		_ZN39_INTERNAL_37d681ca_4_k_cu_0c7a6ff6_37594cuda3std6ranges3__45__cpo9iter_moveE,@object
	.size		_ZN39_INTERNAL_37d681ca_4_k_cu_0c7a6ff6_37594cuda3std6ranges3__45__cpo9iter_moveE,(_ZN39_INTERNAL_37d681ca_4_k_cu_0c7a6ff6_37594cuda3std3__45__cpo5beginE - _ZN39_INTERNAL_37d681ca_4_k_cu_0c7a6ff6_37594cuda3std6ranges3__45__cpo9iter_moveE)
_ZN39_INTERNAL_37d681ca_4_k_cu_0c7a6ff6_37594cuda3std6ranges3__45__cpo9iter_moveE:
	.zero		1
	.type		_ZN39_INTERNAL_37d681ca_4_k_cu_0c7a6ff6_37594cuda3std3__45__cpo5beginE,@object
	.size		_ZN39_INTERNAL_37d681ca_4_k_cu_0c7a6ff6_37594cuda3std3__45__cpo5beginE,(_ZN39_INTERNAL_37d681ca_4_k_cu_0c7a6ff6_37594cuda3std3__441_GLOBAL__N__37d681ca_4_k_cu_0c7a6ff6_37596ignoreE - _ZN39_INTERNAL_37d681ca_4_k_cu_0c7a6ff6_37594cuda3std3__45__cpo5beginE)
_ZN39_INTERNAL_37d681ca_4_k_cu_0c7a6ff6_37594cuda3std3__45__cpo5beginE:
	.zero		1
	.type		_ZN39_INTERNAL_37d681ca_4_k_cu_0c7a6ff6_37594cuda3std3__441_GLOBAL__N__37d681ca_4_k_cu_0c7a6ff6_37596ignoreE,@object
	.size		_ZN39_INTERNAL_37d681ca_4_k_cu_0c7a6ff6_37594cuda3std3__441_GLOBAL__N__37d681ca_4_k_cu_0c7a6ff6_37596ignoreE,(_ZN39_INTERNAL_37d681ca_4_k_cu_0c7a6ff6_37594cute7productE - _ZN39_INTERNAL_37d681ca_4_k_cu_0c7a6ff6_37594cuda3std3__441_GLOBAL__N__37d681ca_4_k_cu_0c7a6ff6_37596ignoreE)
_ZN39_INTERNAL_37d681ca_4_k_cu_0c7a6ff6_37594cuda3std3__441_GLOBAL__N__37d681ca_4_k_cu_0c7a6ff6_37596ignoreE:
	.zero		1
	.type		_ZN39_INTERNAL_37d681ca_4_k_cu_0c7a6ff6_37594cute7productE,@object
	.size		_ZN39_INTERNAL_37d681ca_4_k_cu_0c7a6ff6_37594cute7productE,(_ZN39_INTERNAL_37d681ca_4_k_cu_0c7a6ff6_37594cuda3std3__45__cpo3endE - _ZN39_INTERNAL_37d681ca_4_k_cu_0c7a6ff6_37594cute7productE)
_ZN39_INTERNAL_37d681ca_4_k_cu_0c7a6ff6_37594cute7productE:
	.zero		1
	.type		_ZN39_INTERNAL_37d681ca_4_k_cu_0c7a6ff6_37594cuda3std3__45__cpo3endE,@object
	.size		_ZN39_INTERNAL_37d681ca_4_k_cu_0c7a6ff6_37594cuda3std3__45__cpo3endE,(_ZN39_INTERNAL_37d681ca_4_k_cu_0c7a6ff6_37594cuda3std3__419piecewise_constructE - _ZN39_INTERNAL_37d681ca_4_k_cu_0c7a6ff6_37594cuda3std3__45__cpo3endE)
_ZN39_INTERNAL_37d681ca_4_k_cu_0c7a6ff6_37594cuda3std3__45__cpo3endE:
	.zero		1
	.type		_ZN39_INTERNAL_37d681ca_4_k_cu_0c7a6ff6_37594cuda3std3__419piecewise_constructE,@object
	.size		_ZN39_INTERNAL_37d681ca_4_k_cu_0c7a6ff6_37594cuda3std3__419piecewise_constructE,(_ZN39_INTERNAL_37d681ca_4_k_cu_0c7a6ff6_37594cuda3std3__45__cpo4cendE - _ZN39_INTERNAL_37d681ca_4_k_cu_0c7a6ff6_37594cuda3std3__419piecewise_constructE)
_ZN39_INTERNAL_37d681ca_4_k_cu_0c7a6ff6_37594cuda3std3__419piecewise_constructE:
	.zero		1
	.type		_ZN39_INTERNAL_37d681ca_4_k_cu_0c7a6ff6_37594cuda3std3__45__cpo4cendE,@object
	.size		_ZN39_INTERNAL_37d681ca_4_k_cu_0c7a6ff6_37594cuda3std3__45__cpo4cendE,(_ZN39_INTERNAL_37d681ca_4_k_cu_0c7a6ff6_37594cuda3std6ranges3__45__cpo4swapE - _ZN39_INTERNAL_37d681ca_4_k_cu_0c7a6ff6_37594cuda3std3__45__cpo4cendE)
_ZN39_INTERNAL_37d681ca_4_k_cu_0c7a6ff6_37594cuda3std3__45__cpo4cendE:
	.zero		1
	.type		_ZN39_INTERNAL_37d681ca_4_k_cu_0c7a6ff6_37594cuda3std6ranges3__45__cpo4swapE,@object
	.size		_ZN39_INTERNAL_37d681ca_4_k_cu_0c7a6ff6_37594cuda3std6ranges3__45__cpo4swapE,(.L_8 - _ZN39_INTERNAL_37d681ca_4_k_cu_0c7a6ff6_37594cuda3std6ranges3__45__cpo4swapE)
_ZN39_INTERNAL_37d681ca_4_k_cu_0c7a6ff6_37594cuda3std6ranges3__45__cpo4swapE:
	.zero		1
.L_8:


//--------------------- .nv.constant0._ZN7cutlass13device_kernelINS_4gemm6kernel13GemmUniversalIN4cute5tupleIJiiiiEEENS1_10collective13CollectiveMmaINS1_34MainloopSm90TmaGmmaWarpSpecializedILi4ENS5_IJNS4_1CILi2EEESB_NSA_ILi1EEEEEENS1_35KernelTmaWarpSpecializedCooperativeEEENS5_IJNSA_ILi128EEENSA_ILi64EEENSA_ILi32EEEEEENS_6half_tENS5_IJlSC_lEEESK_SL_NS4_8TiledMMAINS4_8MMA_AtomIJNS4_4SM904GMMA25MMA_64x64x16_F32F16F16_SSILNSP_5MajorE0ELSR_0ELNSP_7ScaleInE1ELSS_1EEEEEENS4_6LayoutINS5_IJSB_SC_SC_EEENS5_IJSC_NSA_ILi0EEESX_EEEEENS5_IJNS4_10UnderscoreES10_S10_EEEEENS4_23SM90_TMA_LOAD_MULTICASTENS4_14ComposedLayoutINS4_7SwizzleILi2ELi4ELi3EEENS4_18smem_ptr_flag_bitsILi16EEENSV_INS5_IJNSA_ILi8EEESI_EEENS5_IJSI_SC_EEEEEEEvNS4_8identityES13_S1D_vS1E_EENS_8epilogue10collective6detail29Sm90TmaWarpSpecializedAdapterINS1H_15DefaultEpilogueISK_SL_SL_NS1G_6thread17LinearCombinationISK_Li1EffLNS1L_9ScaleType4KindE0ELNS_15FloatRoundStyleE2ESK_EENS1_15EpilogueDefaultEEEEEvvEEEEvNT_6ParamsE --------------------------
	.section	.nv.constant0._ZN7cutlass13device_kernelINS_4gemm6kernel13GemmUniversalIN4cute5tupleIJiiiiEEENS1_10collective13CollectiveMmaINS1_34MainloopSm90TmaGmmaWarpSpecializedILi4ENS5_IJNS4_1CILi2EEESB_NSA_ILi1EEEEEENS1_35KernelTmaWarpSpecializedCooperativeEEENS5_IJNSA_ILi128EEENSA_ILi64EEENSA_ILi32EEEEEENS_6half_tENS5_IJlSC_lEEESK_SL_NS4_8TiledMMAINS4_8MMA_AtomIJNS4_4SM904GMMA25MMA_64x64x16_F32F16F16_SSILNSP_5MajorE0ELSR_0ELNSP_7ScaleInE1ELSS_1EEEEEENS4_6LayoutINS5_IJSB_SC_SC_EEENS5_IJSC_NSA_ILi0EEESX_EEEEENS5_IJNS4_10UnderscoreES10_S10_EEEEENS4_23SM90_TMA_LOAD_MULTICASTENS4_14ComposedLayoutINS4_7SwizzleILi2ELi4ELi3EEENS4_18smem_ptr_flag_bitsILi16EEENSV_INS5_IJNSA_ILi8EEESI_EEENS5_IJSI_SC_EEEEEEEvNS4_8identityES13_S1D_vS1E_EENS_8epilogue10collective6detail29Sm90TmaWarpSpecializedAdapterINS1H_15DefaultEpilogueISK_SL_SL_NS1G_6thread17LinearCombinationISK_Li1EffLNS1L_9ScaleType4KindE0ELNS_15FloatRoundStyleE2ESK_EENS1_15EpilogueDefaultEEEEEvvEEEEvNT_6ParamsE,"a",@progbits
	.sectionflags	@""
	.align	4
.nv.constant0._ZN7cutlass13device_kernelINS_4gemm6kernel13GemmUniversalIN4cute5tupleIJiiiiEEENS1_10collective13CollectiveMmaINS1_34MainloopSm90TmaGmmaWarpSpecializedILi4ENS5_IJNS4_1CILi2EEESB_NSA_ILi1EEEEEENS1_35KernelTmaWarpSpecializedCooperativeEEENS5_IJNSA_ILi128EEENSA_ILi64EEENSA_ILi32EEEEEENS_6half_tENS5_IJlSC_lEEESK_SL_NS4_8TiledMMAINS4_8MMA_AtomIJNS4_4SM904GMMA25MMA_64x64x16_F32F16F16_SSILNSP_5MajorE0ELSR_0ELNSP_7ScaleInE1ELSS_1EEEEEENS4_6LayoutINS5_IJSB_SC_SC_EEENS5_IJSC_NSA_ILi0EEESX_EEEEENS5_IJNS4_10UnderscoreES10_S10_EEEEENS4_23SM90_TMA_LOAD_MULTICASTENS4_14ComposedLayoutINS4_7SwizzleILi2ELi4ELi3EEENS4_18smem_ptr_flag_bitsILi16EEENSV_INS5_IJNSA_ILi8EEESI_EEENS5_IJSI_SC_EEEEEEEvNS4_8identityES13_S1D_vS1E_EENS_8epilogue10collective6detail29Sm90TmaWarpSpecializedAdapterINS1H_15DefaultEpilogueISK_SL_SL_NS1G_6thread17LinearCombinationISK_Li1EffLNS1L_9ScaleType4KindE0ELNS_15FloatRoundStyleE2ESK_EENS1_15EpilogueDefaultEEEEEvvEEEEvNT_6ParamsE:
	.zero		1664


//--------------------- SYMBOLS --------------------------

	.type		.nv.reservedSmem.offset0,@object
	.size		.nv.reservedSmem.offset0,0x4
	.type		__assertfail,@function
